// auto-generated by cutlass_sweep.gemm — config: {"arch": "sm_90", "cluster_m": 2, "cluster_n": 1, "dtype": "e4m3", "dtype_b": "e4m3", "layout": "nt", "stages": 0, "tile_k": 128, "tile_m": 128, "tile_n": 256}
#include "cutlass/cutlass.h"
#include "cutlass/gemm/collective/collective_builder.hpp"
#include "cutlass/gemm/device/gemm_universal_adapter.h"
#include "cutlass/gemm/kernel/gemm_universal.hpp"
#include "cutlass/epilogue/collective/collective_builder.hpp"

using ElemA = cutlass::float_e4m3_t;
using ElemB = cutlass::float_e4m3_t;
using ElemCD = cutlass::float_e4m3_t;
using Acc  = float;
using TileShape    = cute::Shape<cute::_128, cute::_256, cute::_128>;
using ClusterShape = cute::Shape<cute::_2, cute::_1, cute::_1>;

using CollectiveEpilogue = typename cutlass::epilogue::collective::CollectiveBuilder<
    cutlass::arch::Sm90, cutlass::arch::OpClassTensorOp,
    TileShape, ClusterShape,
    cutlass::epilogue::collective::EpilogueTileAuto,
    Acc, Acc,
    ElemCD, cutlass::layout::RowMajor, 128 / cutlass::sizeof_bits<ElemCD>::value,
    ElemCD, cutlass::layout::RowMajor, 128 / cutlass::sizeof_bits<ElemCD>::value,
    cutlass::epilogue::collective::EpilogueScheduleAuto
  >::CollectiveOp;

using CollectiveMainloop = typename cutlass::gemm::collective::CollectiveBuilder<
    cutlass::arch::Sm90, cutlass::arch::OpClassTensorOp,
    ElemA, cutlass::layout::RowMajor, 128 / cutlass::sizeof_bits<ElemA>::value,
    ElemB, cutlass::layout::ColumnMajor, 128 / cutlass::sizeof_bits<ElemB>::value,
    Acc,
    TileShape, ClusterShape,
    cutlass::gemm::collective::StageCountAutoCarveout<static_cast<int>(sizeof(typename CollectiveEpilogue::SharedStorage))>,
    cutlass::gemm::collective::KernelScheduleAuto
  >::CollectiveOp;

using GemmKernel = cutlass::gemm::kernel::GemmUniversal<
    cute::Shape<int,int,int,int>,
    CollectiveMainloop,
    CollectiveEpilogue
>;
using Gemm = cutlass::gemm::device::GemmUniversalAdapter<GemmKernel>;

// Force the device kernel symbol into the cubin without needing a host main.
auto* _anchor = &cutlass::device_kernel<GemmKernel>;


// ===== COMPILED SASS (sm_90a) =====

	.target	sm_90a

	.elftype	@"ET_EXEC"


//--------------------- .note.nv.tkinfo           --------------------------
	.section	.note.nv.tkinfo,"",@"SHT_NOTE"
	.sectionflags	@"SHF_NOTE_NV_TKINFO"
	.tkinfo
        /*0018*/ 	.word	0x00000002
        /*0030*/ 	.string	""
        /*0030*/ 	.string	"ptxas"
        /*0030*/ 	.string	"Cuda compilation tools, release 13.0, V13.0.88"
        /*0030*/ 	.string	"Build cuda_13.0.r13.0/compiler.36424714_0"
        /*0030*/ 	.string	"-arch sm_90a -m 64 "



//--------------------- .note.nv.cuinfo           --------------------------
	.section	.note.nv.cuinfo,"",@"SHT_NOTE"
	.sectionflags	@"SHF_NOTE_NV_CUINFO"
        /*0018*/ 	.short	0x0002
        /*001a*/ 	.short	0x005a
        /*001c*/ 	.short	0x0082
	.zero		2


//--------------------- .nv.info                  --------------------------
	.section	.nv.info,"",@"SHT_CUDA_INFO"
	.align	4


	//----- nvinfo : EIATTR_REGCOUNT
	.align		4
        /*0000*/ 	.byte	0x04, 0x2f
        /*0002*/ 	.short	(.L_12 - .L_11)
	.align		4
.L_11:
        /*0004*/ 	.word	index@(_ZN7cutlass13device_kernelINS_4gemm6kernel13GemmUniversalIN4cute5tupleIJiiiiEEENS1_10collective13CollectiveMmaINS1_37MainloopSm90TmaGmmaWarpSpecializedFP8ILi4ENS5_IJNS4_1CILi2EEENSA_ILi1EEESC_EEENS1_35KernelTmaWarpSpecializedCooperativeEEENS5_IJNSA_ILi128EEENSA_ILi256EEESG_EEENS_12float_e4m3_tENS5_IJlSC_lEEESJ_SK_NS4_8TiledMMAINS4_8MMA_AtomIJNS4_4SM904GMMA31MMA_64x256x32_F32E4M3E4M3_SS_TNILNSO_7ScaleInE1ELSQ_1EEEEEENS4_6LayoutISD_NS5_IJSC_NSA_ILi0EEESU_EEEEENS5_IJNS4_10UnderscoreESX_SX_EEEEENS4_13SM90_TMA_LOADENS4_14ComposedLayoutINS4_7SwizzleILi3ELi4ELi3EEENS4_18smem_ptr_flag_bitsILi8EEENST_INS5_IJNSA_ILi8EEESG_EEENS5_IJSG_SC_EEEEEEEvNS4_8identityENS4_23SM90_TMA_LOAD_MULTICASTES1A_vS1B_EENS_8epilogue10collective6detail29Sm90TmaWarpSpecializedAdapterINS1F_15DefaultEpilogueISJ_SK_SK_NS1E_6thread17LinearCombinationISJ_Li1EffLNS1J_9ScaleType4KindE0ELNS_15FloatRoundStyleE2ESJ_EENS1_15EpilogueDefaultEEEEEvvEEEEvNT_6ParamsE)
        /*0008*/ 	.word	0x000000a8


	//----- nvinfo : EIATTR_FRAME_SIZE
	.align		4
.L_12:
        /*000c*/ 	.byte	0x04, 0x11
        /*000e*/ 	.short	(.L_14 - .L_13)
	.align		4
.L_13:
        /*0010*/ 	.word	index@(_ZN7cutlass13device_kernelINS_4gemm6kernel13GemmUniversalIN4cute5tupleIJiiiiEEENS1_10collective13CollectiveMmaINS1_37MainloopSm90TmaGmmaWarpSpecializedFP8ILi4ENS5_IJNS4_1CILi2EEENSA_ILi1EEESC_EEENS1_35KernelTmaWarpSpecializedCooperativeEEENS5_IJNSA_ILi128EEENSA_ILi256EEESG_EEENS_12float_e4m3_tENS5_IJlSC_lEEESJ_SK_NS4_8TiledMMAINS4_8MMA_AtomIJNS4_4SM904GMMA31MMA_64x256x32_F32E4M3E4M3_SS_TNILNSO_7ScaleInE1ELSQ_1EEEEEENS4_6LayoutISD_NS5_IJSC_NSA_ILi0EEESU_EEEEENS5_IJNS4_10UnderscoreESX_SX_EEEEENS4_13SM90_TMA_LOADENS4_14ComposedLayoutINS4_7SwizzleILi3ELi4ELi3EEENS4_18smem_ptr_flag_bitsILi8EEENST_INS5_IJNSA_ILi8EEESG_EEENS5_IJSG_SC_EEEEEEEvNS4_8identityENS4_23SM90_TMA_LOAD_MULTICASTES1A_vS1B_EENS_8epilogue10collective6detail29Sm90TmaWarpSpecializedAdapterINS1F_15DefaultEpilogueISJ_SK_SK_NS1E_6thread17LinearCombinationISJ_Li1EffLNS1J_9ScaleType4KindE0ELNS_15FloatRoundStyleE2ESJ_EENS1_15EpilogueDefaultEEEEEvvEEEEvNT_6ParamsE)
        /*0014*/ 	.word	0x000000f8


	//----- nvinfo : EIATTR_MIN_STACK_SIZE
	.align		4
.L_14:
        /*0018*/ 	.byte	0x04, 0x12
        /*001a*/ 	.short	(.L_16 - .L_15)
	.align		4
.L_15:
        /*001c*/ 	.word	index@(_ZN7cutlass13device_kernelINS_4gemm6kernel13GemmUniversalIN4cute5tupleIJiiiiEEENS1_10collective13CollectiveMmaINS1_37MainloopSm90TmaGmmaWarpSpecializedFP8ILi4ENS5_IJNS4_1CILi2EEENSA_ILi1EEESC_EEENS1_35KernelTmaWarpSpecializedCooperativeEEENS5_IJNSA_ILi128EEENSA_ILi256EEESG_EEENS_12float_e4m3_tENS5_IJlSC_lEEESJ_SK_NS4_8TiledMMAINS4_8MMA_AtomIJNS4_4SM904GMMA31MMA_64x256x32_F32E4M3E4M3_SS_TNILNSO_7ScaleInE1ELSQ_1EEEEEENS4_6LayoutISD_NS5_IJSC_NSA_ILi0EEESU_EEEEENS5_IJNS4_10UnderscoreESX_SX_EEEEENS4_13SM90_TMA_LOADENS4_14ComposedLayoutINS4_7SwizzleILi3ELi4ELi3EEENS4_18smem_ptr_flag_bitsILi8EEENST_INS5_IJNSA_ILi8EEESG_EEENS5_IJSG_SC_EEEEEEEvNS4_8identityENS4_23SM90_TMA_LOAD_MULTICASTES1A_vS1B_EENS_8epilogue10collective6detail29Sm90TmaWarpSpecializedAdapterINS1F_15DefaultEpilogueISJ_SK_SK_NS1E_6thread17LinearCombinationISJ_Li1EffLNS1J_9ScaleType4KindE0ELNS_15FloatRoundStyleE2ESJ_EENS1_15EpilogueDefaultEEEEEvvEEEEvNT_6ParamsE)
        /*0020*/ 	.word	0x000000f8
.L_16:


//--------------------- .nv.compat                --------------------------
	.section	.nv.compat,"",@"SHT_CUDA_COMPAT_INFO"
	.align	4
        /*0000*/ 	.byte	0x02, 0x09, 0x01, 0x00, 0x02, 0x02, 0x04, 0x00, 0x02, 0x05, 0x05, 0x00, 0x03, 0x07, 0x01, 0x01
        /*0010*/ 	.byte	0x02, 0x03, 0x01, 0x00, 0x02, 0x06, 0x01, 0x00, 0x04, 0x0b, 0x08, 0x00, 0x00, 0x00, 0x00, 0x00
        /*0020*/ 	.byte	0x00, 0x00, 0x00, 0x00


//--------------------- .nv.info._ZN7cutlass13device_kernelINS_4gemm6kernel13GemmUniversalIN4cute5tupleIJiiiiEEENS1_10collective13CollectiveMmaINS1_37MainloopSm90TmaGmmaWarpSpecializedFP8ILi4ENS5_IJNS4_1CILi2EEENSA_ILi1EEESC_EEENS1_35KernelTmaWarpSpecializedCooperativeEEENS5_IJNSA_ILi128EEENSA_ILi256EEESG_EEENS_12float_e4m3_tENS5_IJlSC_lEEESJ_SK_NS4_8TiledMMAINS4_8MMA_AtomIJNS4_4SM904GMMA31MMA_64x256x32_F32E4M3E4M3_SS_TNILNSO_7ScaleInE1ELSQ_1EEEEEENS4_6LayoutISD_NS5_IJSC_NSA_ILi0EEESU_EEEEENS5_IJNS4_10UnderscoreESX_SX_EEEEENS4_13SM90_TMA_LOADENS4_14ComposedLayoutINS4_7SwizzleILi3ELi4ELi3EEENS4_18smem_ptr_flag_bitsILi8EEENST_INS5_IJNSA_ILi8EEESG_EEENS5_IJSG_SC_EEEEEEEvNS4_8identityENS4_23SM90_TMA_LOAD_MULTICASTES1A_vS1B_EENS_8epilogue10collective6detail29Sm90TmaWarpSpecializedAdapterINS1F_15DefaultEpilogueISJ_SK_SK_NS1E_6thread17LinearCombinationISJ_Li1EffLNS1J_9ScaleType4KindE0ELNS_15FloatRoundStyleE2ESJ_EENS1_15EpilogueDefaultEEEEEvvEEEEvNT_6ParamsE --------------------------
	.section	.nv.info._ZN7cutlass13device_kernelINS_4gemm6kernel13GemmUniversalIN4cute5tupleIJiiiiEEENS1_10collective13CollectiveMmaINS1_37MainloopSm90TmaGmmaWarpSpecializedFP8ILi4ENS5_IJNS4_1CILi2EEENSA_ILi1EEESC_EEENS1_35KernelTmaWarpSpecializedCooperativeEEENS5_IJNSA_ILi128EEENSA_ILi256EEESG_EEENS_12float_e4m3_tENS5_IJlSC_lEEESJ_SK_NS4_8TiledMMAINS4_8MMA_AtomIJNS4_4SM904GMMA31MMA_64x256x32_F32E4M3E4M3_SS_TNILNSO_7ScaleInE1ELSQ_1EEEEEENS4_6LayoutISD_NS5_IJSC_NSA_ILi0EEESU_EEEEENS5_IJNS4_10UnderscoreESX_SX_EEEEENS4_13SM90_TMA_LOADENS4_14ComposedLayoutINS4_7SwizzleILi3ELi4ELi3EEENS4_18smem_ptr_flag_bitsILi8EEENST_INS5_IJNSA_ILi8EEESG_EEENS5_IJSG_SC_EEEEEEEvNS4_8identityENS4_23SM90_TMA_LOAD_MULTICASTES1A_vS1B_EENS_8epilogue10collective6detail29Sm90TmaWarpSpecializedAdapterINS1F_15DefaultEpilogueISJ_SK_SK_NS1E_6thread17LinearCombinationISJ_Li1EffLNS1J_9ScaleType4KindE0ELNS_15FloatRoundStyleE2ESJ_EENS1_15EpilogueDefaultEEEEEvvEEEEvNT_6ParamsE,"",@"SHT_CUDA_INFO"
	.sectionflags	@""
	.align	4


	//----- nvinfo : EIATTR_CUDA_API_VERSION
	.align		4
        /*0000*/ 	.byte	0x04, 0x37
        /*0002*/ 	.short	(.L_18 - .L_17)
.L_17:
        /*0004*/ 	.word	0x00000082


	//----- nvinfo : EIATTR_KPARAM_INFO
	.align		4
.L_18:
        /*0008*/ 	.byte	0x04, 0x17
        /*000a*/ 	.short	(.L_20 - .L_19)
.L_19:
        /*000c*/ 	.word	0x00000000
        /*0010*/ 	.short	0x0000
        /*0012*/ 	.short	0x0070
        /*0014*/ 	.byte	0x00, 0xf0, 0x01, 0x10


	//----- nvinfo : EIATTR_SPARSE_MMA_MASK
	.align		4
.L_20:
        /*0018*/ 	.byte	0x03, 0x50
        /*001a*/ 	.short	0x0000


	//----- nvinfo : EIATTR_MAXREG_COUNT
	.align		4
        /*001c*/ 	.byte	0x03, 0x1b
        /*001e*/ 	.short	0x00a8


	//----- nvinfo : EIATTR_NUM_BARRIERS
	.align		4
        /*0020*/ 	.byte	0x02, 0x4c
        /*0022*/ 	.byte	0x01
	.zero		1


	//----- nvinfo : EIATTR_ANNOTATIONS
	.align		4
        /*0024*/ 	.byte	0x04, 0x55
        /*0026*/ 	.short	(.L_22 - .L_21)


	//   ....[0]....
.L_21:
        /*0028*/ 	.word	0x00000001
        /*002c*/ 	.byte	0x10, 0x07, 0x00, 0x00, 0x01, 0x00, 0x00, 0x00, 0x00, 0x08, 0x00, 0x00, 0x01, 0x00, 0x00, 0x00
        /* <DEDUP_REMOVED lines=192> */
        /*0c3c*/ 	.byte	0x90, 0x04, 0x01, 0x00


	//----- nvinfo : EIATTR_MERCURY_ISA_VERSION
	.align		4
.L_22:
        /*0c40*/ 	.byte	0x03, 0x5f
        /*0c42*/ 	.short	0x0101


	//----- nvinfo : EIATTR_INT_WARP_WIDE_INSTR_OFFSETS
	.align		4
        /*0c44*/ 	.byte	0x04, 0x31
        /*0c46*/ 	.short	(.L_24 - .L_23)


	//   ....[0]....
.L_23:
        /*0c48*/ 	.word	0x00000550


	//   ....[1]....
        /*0c4c*/ 	.word	0x00000570


	//   ....[2]....
        /*0c50*/ 	.word	0x000006e0


	//   ....[3]....
        /*0c54*/ 	.word	0x000053c0


	//----- nvinfo : EIATTR_COOP_GROUP_MASK_REGIDS
	.align		4
.L_24:
        /*0c58*/ 	.byte	0x04, 0x29
        /*0c5a*/ 	.short	(.L_26 - .L_25)


	//   ....[0]....
.L_25:
        /*0c5c*/ 	.word	0xffffffff


	//   ....[1]....
        /*0c60*/ 	.word	0xffffffff


	//   ....[2]....
        /*0c64*/ 	.word	0xffffffff


	//   ....[3]....
        /*0c68*/ 	.word	0xffffffff


	//   ....[4]....
        /*0c6c*/ 	.word	0xffffffff


	//   ....[5]....
        /*0c70*/ 	.word	0xffffffff


	//----- nvinfo : EIATTR_COOP_GROUP_INSTR_OFFSETS
	.align		4
.L_26:
        /*0c74*/ 	.byte	0x04, 0x28
        /*0c76*/ 	.short	(.L_28 - .L_27)


	//   ....[0]....
.L_27:
        /*0c78*/ 	.word	0x00000070


	//   ....[1]....
        /*0c7c*/ 	.word	0x00000080


	//   ....[2]....
        /*0c80*/ 	.word	0x000001a0


	//   ....[3]....
        /*0c84*/ 	.word	0x000003c0


	//   ....[4]....
        /*0c88*/ 	.word	0x00000840


	//   ....[5]....
        /*0c8c*/ 	.word	0x000015c0


	//----- nvinfo : EIATTR_REG_RECONFIG
	.align		4
.L_28:
        /*0c90*/ 	.byte	0x01, 0x54
	.zero		2


	//----- nvinfo : EIATTR_MBARRIER_INSTR_OFFSETS
	.align		4
        /*0c94*/ 	.byte	0x04, 0x39
        /*0c96*/ 	.short	(.L_30 - .L_29)


	//   ....[0]....
.L_29:
        /*0c98*/ 	.word	0x00000320
        /*0c9c*/ 	.word	0x000000ff
        /*0ca0*/ 	.word	0x00000000
        /*0ca4*/ 	.short	0x0100
        /*0ca6*/ 	.byte	0x09
	.zero		1


	//   ....[1]....
        /*0ca8*/ 	.word	0x00000330
        /*0cac*/ 	.word	0x000000ff
        /*0cb0*/ 	.word	0x00000020
        /*0cb4*/ 	.short	0x0100
        /*0cb6*/ 	.byte	0x09
	.zero		1


	//   ....[2]....
        /*0cb8*/ 	.word	0x00000340
        /*0cbc*/ 	.word	0x000000ff
        /*0cc0*/ 	.word	0x00000008
        /*0cc4*/ 	.short	0x0100
        /*0cc6*/ 	.byte	0x09
	.zero		1


	//   ....[3]....
        /*0cc8*/ 	.word	0x00000350
        /*0ccc*/ 	.word	0x000000ff
        /*0cd0*/ 	.word	0x00000028
        /*0cd4*/ 	.short	0x0100
        /*0cd6*/ 	.byte	0x09
	.zero		1


	//   ....[4]....
        /*0cd8*/ 	.word	0x00000360
        /*0cdc*/ 	.word	0x000000ff
        /*0ce0*/ 	.word	0x00000010
        /*0ce4*/ 	.short	0x0100
        /*0ce6*/ 	.byte	0x09
	.zero		1


	//   ....[5]....
        /*0ce8*/ 	.word	0x00000370
        /*0cec*/ 	.word	0x000000ff
        /*0cf0*/ 	.word	0x00000030
        /*0cf4*/ 	.short	0x0100
        /*0cf6*/ 	.byte	0x09
	.zero		1


	//   ....[6]....
        /*0cf8*/ 	.word	0x00000380
        /*0cfc*/ 	.word	0x000000ff
        /*0d00*/ 	.word	0x00000018
        /*0d04*/ 	.short	0x0100
        /*0d06*/ 	.byte	0x09
	.zero		1


	//   ....[7]....
        /*0d08*/ 	.word	0x00000390
        /*0d0c*/ 	.word	0x000000ff
        /*0d10*/ 	.word	0x00000038
        /*0d14*/ 	.short	0x0100
        /*0d16*/ 	.byte	0x09
	.zero		1


	//   ....[8]....
        /*0d18*/ 	.word	0x00000770
        /*0d1c*/ 	.word	0x000000ff
        /*0d20*/ 	.word	0x00000050
        /*0d24*/ 	.short	0x0100
        /*0d26*/ 	.byte	0x06
	.zero		1


	//   ....[9]....
        /*0d28*/ 	.word	0x000007e0
        /*0d2c*/ 	.word	0x000000ff
        /*0d30*/ 	.word	0x00000058
        /*0d34*/ 	.short	0x0100
        /*0d36*/ 	.byte	0x06
	.zero		1


	//   ....[10]....
        /*0d38*/ 	.word	0x00001dc0
        /*0d3c*/ 	.word	0x000000ff
        /*0d40*/ 	.word	0x00000000
        /*0d44*/ 	.short	0x010a
        /*0d46*/ 	.byte	0x06
	.zero		1


	//   ....[11]....
        /*0d48*/ 	.word	0x00001e00
        /*0d4c*/ 	.word	0x000000ff
        /*0d50*/ 	.word	0x00000000
        /*0d54*/ 	.short	0x010a
        /*0d56*/ 	.byte	0x06
	.zero		1


	//   ....[12]....
        /*0d58*/ 	.word	0x000030d0
        /*0d5c*/ 	.word	0x000000ff
        /*0d60*/ 	.word	0x00000000
        /*0d64*/ 	.short	0x010a
        /*0d66*/ 	.byte	0x09
	.zero		1


	//   ....[13]....
        /*0d68*/ 	.word	0x00003110
        /*0d6c*/ 	.word	0x000000ff
        /*0d70*/ 	.word	0x00000000
        /*0d74*/ 	.short	0x010a
        /*0d76*/ 	.byte	0x09
	.zero		1


	//   ....[14]....
        /*0d78*/ 	.word	0x00004250
        /*0d7c*/ 	.word	0x000000e5
        /*0d80*/ 	.word	0x00000000
        /*0d84*/ 	.short	0x0101
        /*0d86*/ 	.byte	0x3f
	.zero		1


	//   ....[15]....
        /*0d88*/ 	.word	0x00005460
        /*0d8c*/ 	.word	0x00000018
        /*0d90*/ 	.word	0x00000000
        /*0d94*/ 	.short	0x0101
        /*0d96*/ 	.byte	0x3f
	.zero		1


	//   ....[16]....
        /*0d98*/ 	.word	0x0000f680
        /*0d9c*/ 	.word	0x00000005
        /*0da0*/ 	.word	0x00000020
        /*0da4*/ 	.short	0x010a
        /*0da6*/ 	.byte	0x3f
	.zero		1


	//   ....[17]....
        /*0da8*/ 	.word	0x0000fab0
        /*0dac*/ 	.word	0x00000002
        /*0db0*/ 	.word	0x00000058
        /*0db4*/ 	.short	0x0101
        /*0db6*/ 	.byte	0x3f
	.zero		1


	//   ....[18]....
        /*0db8*/ 	.word	0x000101e0
        /*0dbc*/ 	.word	0x00000005
        /*0dc0*/ 	.word	0x00000000
        /*0dc4*/ 	.short	0x010a
        /*0dc6*/ 	.byte	0x3f
	.zero		1


	//   ....[19]....
        /*0dc8*/ 	.word	0x00010260
        /*0dcc*/ 	.word	0x00000007
        /*0dd0*/ 	.word	0x00000000
        /*0dd4*/ 	.short	0x010a
        /*0dd6*/ 	.byte	0x3f
	.zero		1


	//   ....[20]....
        /*0dd8*/ 	.word	0x000102f0
        /*0ddc*/ 	.word	0x00000006
        /*0de0*/ 	.word	0x00000000
        /*0de4*/ 	.short	0x010a
        /*0de6*/ 	.byte	0x3f
	.zero		1


	//   ....[21]....
        /*0de8*/ 	.word	0x00010380
        /*0dec*/ 	.word	0x00000003
        /*0df0*/ 	.word	0x00000000
        /*0df4*/ 	.short	0x010a
        /*0df6*/ 	.byte	0x3f
	.zero		1


	//   ....[22]....
        /*0df8*/ 	.word	0x000103f0
        /*0dfc*/ 	.word	0x00000003
        /*0e00*/ 	.word	0x00000000
        /*0e04*/ 	.short	0x010a
        /*0e06*/ 	.byte	0x3f
	.zero		1


	//   ....[23]....
        /*0e08*/ 	.word	0x00010460
        /*0e0c*/ 	.word	0x00000000
        /*0e10*/ 	.word	0x00000000
        /*0e14*/ 	.short	0x010a
        /*0e16*/ 	.byte	0x3f
	.zero		1


	//   ....[24]....
        /*0e18*/ 	.word	0x00010540
        /*0e1c*/ 	.word	0x00000005
        /*0e20*/ 	.word	0x00000020
        /*0e24*/ 	.short	0x010a
        /*0e26*/ 	.byte	0x3f
	.zero		1


	//   ....[25]....
        /*0e28*/ 	.word	0x00010610
        /*0e2c*/ 	.word	0x00000005
        /*0e30*/ 	.word	0x00000000
        /*0e34*/ 	.short	0x010a
        /*0e36*/ 	.byte	0x3f
	.zero		1


	//   ....[26]....
        /*0e38*/ 	.word	0x00010660
        /*0e3c*/ 	.word	0x00000007
        /*0e40*/ 	.word	0x00000000
        /*0e44*/ 	.short	0x010a
        /*0e46*/ 	.byte	0x3f
	.zero		1


	//   ....[27]....
        /*0e48*/ 	.word	0x000106b0
        /*0e4c*/ 	.word	0x00000006
        /*0e50*/ 	.word	0x00000000
        /*0e54*/ 	.short	0x010a
        /*0e56*/ 	.byte	0x3f
	.zero		1


	//----- nvinfo : EIATTR_NUM_MBARRIERS
	.align		4
.L_30:
        /*0e58*/ 	.byte	0x03, 0x38
        /*0e5a*/ 	.short	0x000a


	//----- nvinfo : EIATTR_EXIT_INSTR_OFFSETS
	.align		4
        /*0e5c*/ 	.byte	0x04, 0x1c
        /*0e5e*/ 	.short	(.L_32 - .L_31)


	//   ....[0]....
.L_31:
        /*0e60*/ 	.word	0x000009d0


	//   ....[1]....
        /*0e64*/ 	.word	0x00001260


	//   ....[2]....
        /*0e68*/ 	.word	0x0000ed60


	//   ....[3]....
        /*0e6c*/ 	.word	0x0000f2f0


	//   ....[4]....
        /*0e70*/ 	.word	0x000103d0


	//----- nvinfo : EIATTR_MAX_THREADS
	.align		4
.L_32:
        /*0e74*/ 	.byte	0x04, 0x05
        /*0e76*/ 	.short	(.L_34 - .L_33)
.L_33:
        /*0e78*/ 	.word	0x00000180
        /*0e7c*/ 	.word	0x00000001
        /*0e80*/ 	.word	0x00000001


	//----- nvinfo : EIATTR_CRS_STACK_SIZE
	.align		4
.L_34:
        /*0e84*/ 	.byte	0x04, 0x1e
        /*0e86*/ 	.short	(.L_36 - .L_35)
.L_35:
        /*0e88*/ 	.word	0x00000000


	//----- nvinfo : EIATTR_CBANK_PARAM_SIZE
	.align		4
.L_36:
        /*0e8c*/ 	.byte	0x03, 0x19
        /*0e8e*/ 	.short	0x0470


	//----- nvinfo : EIATTR_PARAM_CBANK
	.align		4
        /*0e90*/ 	.byte	0x04, 0x0a
        /*0e92*/ 	.short	(.L_38 - .L_37)
	.align		4
.L_37:
        /*0e94*/ 	.word	index@(.nv.constant0._ZN7cutlass13device_kernelINS_4gemm6kernel13GemmUniversalIN4cute5tupleIJiiiiEEENS1_10collective13CollectiveMmaINS1_37MainloopSm90TmaGmmaWarpSpecializedFP8ILi4ENS5_IJNS4_1CILi2EEENSA_ILi1EEESC_EEENS1_35KernelTmaWarpSpecializedCooperativeEEENS5_IJNSA_ILi128EEENSA_ILi256EEESG_EEENS_12float_e4m3_tENS5_IJlSC_lEEESJ_SK_NS4_8TiledMMAINS4_8MMA_AtomIJNS4_4SM904GMMA31MMA_64x256x32_F32E4M3E4M3_SS_TNILNSO_7ScaleInE1ELSQ_1EEEEEENS4_6LayoutISD_NS5_IJSC_NSA_ILi0EEESU_EEEEENS5_IJNS4_10UnderscoreESX_SX_EEEEENS4_13SM90_TMA_LOADENS4_14ComposedLayoutINS4_7SwizzleILi3ELi4ELi3EEENS4_18smem_ptr_flag_bitsILi8EEENST_INS5_IJNSA_ILi8EEESG_EEENS5_IJSG_SC_EEEEEEEvNS4_8identityENS4_23SM90_TMA_LOAD_MULTICASTES1A_vS1B_EENS_8epilogue10collective6detail29Sm90TmaWarpSpecializedAdapterINS1F_15DefaultEpilogueISJ_SK_SK_NS1E_6thread17LinearCombinationISJ_Li1EffLNS1J_9ScaleType4KindE0ELNS_15FloatRoundStyleE2ESJ_EENS1_15EpilogueDefaultEEEEEvvEEEEvNT_6ParamsE)
        /*0e98*/ 	.short	0x0210
        /*0e9a*/ 	.short	0x0470


	//----- nvinfo : EIATTR_SW_WAR
	.align		4
.L_38:
        /*0e9c*/ 	.byte	0x04, 0x36
        /*0e9e*/ 	.short	(.L_40 - .L_39)
.L_39:
        /*0ea0*/ 	.word	0x00000008
.L_40:


//--------------------- .nv.callgraph             --------------------------
	.section	.nv.callgraph,"",@"SHT_CUDA_CALLGRAPH"
	.align	4
	.sectionentsize	8
	.align		4
        /*0000*/ 	.word	0x00000000
	.align		4
        /*0004*/ 	.word	0xffffffff
	.align		4
        /*0008*/ 	.word	0x00000000
	.align		4
        /*000c*/ 	.word	0xfffffffe
	.align		4
        /*0010*/ 	.word	0x00000000
	.align		4
        /*0014*/ 	.word	0xfffffffd
	.align		4
        /*0018*/ 	.word	0x00000000
	.align		4
        /*001c*/ 	.word	0xfffffffc


//--------------------- .nv.constant4             --------------------------
	.section	.nv.constant4,"a",@progbits
	.align	8
	.align		8
.nv.constant4:
        /*0000*/ 	.dword	_ZN40_INTERNAL_34c9c50f_4_k_cu_c395c400_210344cuda3std3__45__cpo5beginE
	.align		8
        /*0008*/ 	.dword	_ZN40_INTERNAL_34c9c50f_4_k_cu_c395c400_210344cuda3std3__45__cpo3endE
	.align		8
        /*0010*/ 	.dword	_ZN40_INTERNAL_34c9c50f_4_k_cu_c395c400_210344cuda3std3__45__cpo6cbeginE
	.align		8
        /*0018*/ 	.dword	_ZN40_INTERNAL_34c9c50f_4_k_cu_c395c400_210344cuda3std3__45__cpo4cendE
	.align		8
        /*0020*/ 	.dword	_ZN40_INTERNAL_34c9c50f_4_k_cu_c395c400_210344cuda3std3__442_GLOBAL__N__34c9c50f_4_k_cu_c395c400_210346ignoreE
	.align		8
        /*0028*/ 	.dword	_ZN40_INTERNAL_34c9c50f_4_k_cu_c395c400_210344cuda3std3__419piecewise_constructE
	.align		8
        /*0030*/ 	.dword	_ZN40_INTERNAL_34c9c50f_4_k_cu_c395c400_210344cuda3std3__48in_placeE
	.align		8
        /*0038*/ 	.dword	_ZN40_INTERNAL_34c9c50f_4_k_cu_c395c400_210344cuda3std6ranges3__45__cpo4swapE
	.align		8
        /*0040*/ 	.dword	_ZN40_INTERNAL_34c9c50f_4_k_cu_c395c400_210344cuda3std6ranges3__45__cpo9iter_moveE
	.align		8
        /*0048*/ 	.dword	_ZN40_INTERNAL_34c9c50f_4_k_cu_c395c400_210344cute7productE
	.align		8
        /*0050*/ 	.dword	_ZN40_INTERNAL_34c9c50f_4_k_cu_c395c400_210344cute1_E


//--------------------- .text._ZN7cutlass13device_kernelINS_4gemm6kernel13GemmUniversalIN4cute5tupleIJiiiiEEENS1_10collective13CollectiveMmaINS1_37MainloopSm90TmaGmmaWarpSpecializedFP8ILi4ENS5_IJNS4_1CILi2EEENSA_ILi1EEESC_EEENS1_35KernelTmaWarpSpecializedCooperativeEEENS5_IJNSA_ILi128EEENSA_ILi256EEESG_EEENS_12float_e4m3_tENS5_IJlSC_lEEESJ_SK_NS4_8TiledMMAINS4_8MMA_AtomIJNS4_4SM904GMMA31MMA_64x256x32_F32E4M3E4M3_SS_TNILNSO_7ScaleInE1ELSQ_1EEEEEENS4_6LayoutISD_NS5_IJSC_NSA_ILi0EEESU_EEEEENS5_IJNS4_10UnderscoreESX_SX_EEEEENS4_13SM90_TMA_LOADENS4_14ComposedLayoutINS4_7SwizzleILi3ELi4ELi3EEENS4_18smem_ptr_flag_bitsILi8EEENST_INS5_IJNSA_ILi8EEESG_EEENS5_IJSG_SC_EEEEEEEvNS4_8identityENS4_23SM90_TMA_LOAD_MULTICASTES1A_vS1B_EENS_8epilogue10collective6detail29Sm90TmaWarpSpecializedAdapterINS1F_15DefaultEpilogueISJ_SK_SK_NS1E_6thread17LinearCombinationISJ_Li1EffLNS1J_9ScaleType4KindE0ELNS_15FloatRoundStyleE2ESJ_EENS1_15EpilogueDefaultEEEEEvvEEEEvNT_6ParamsE --------------------------
	.section	.text._ZN7cutlass13device_kernelINS_4gemm6kernel13GemmUniversalIN4cute5tupleIJiiiiEEENS1_10collective13CollectiveMmaINS1_37MainloopSm90TmaGmmaWarpSpecializedFP8ILi4ENS5_IJNS4_1CILi2EEENSA_ILi1EEESC_EEENS1_35KernelTmaWarpSpecializedCooperativeEEENS5_IJNSA_ILi128EEENSA_ILi256EEESG_EEENS_12float_e4m3_tENS5_IJlSC_lEEESJ_SK_NS4_8TiledMMAINS4_8MMA_AtomIJNS4_4SM904GMMA31MMA_64x256x32_F32E4M3E4M3_SS_TNILNSO_7ScaleInE1ELSQ_1EEEEEENS4_6LayoutISD_NS5_IJSC_NSA_ILi0EEESU_EEEEENS5_IJNS4_10UnderscoreESX_SX_EEEEENS4_13SM90_TMA_LOADENS4_14ComposedLayoutINS4_7SwizzleILi3ELi4ELi3EEENS4_18smem_ptr_flag_bitsILi8EEENST_INS5_IJNSA_ILi8EEESG_EEENS5_IJSG_SC_EEEEEEEvNS4_8identityENS4_23SM90_TMA_LOAD_MULTICASTES1A_vS1B_EENS_8epilogue10collective6detail29Sm90TmaWarpSpecializedAdapterINS1F_15DefaultEpilogueISJ_SK_SK_NS1E_6thread17LinearCombinationISJ_Li1EffLNS1J_9ScaleType4KindE0ELNS_15FloatRoundStyleE2ESJ_EENS1_15EpilogueDefaultEEEEEvvEEEEvNT_6ParamsE,"ax",@progbits
	.align	128
.text._ZN7cutlass13device_kernelINS_4gemm6kernel13GemmUniversalIN4cute5tupleIJiiiiEEENS1_10collective13CollectiveMmaINS1_37MainloopSm90TmaGmmaWarpSpecializedFP8ILi4ENS5_IJNS4_1CILi2EEENSA_ILi1EEESC_EEENS1_35KernelTmaWarpSpecializedCooperativeEEENS5_IJNSA_ILi128EEENSA_ILi256EEESG_EEENS_12float_e4m3_tENS5_IJlSC_lEEESJ_SK_NS4_8TiledMMAINS4_8MMA_AtomIJNS4_4SM904GMMA31MMA_64x256x32_F32E4M3E4M3_SS_TNILNSO_7ScaleInE1ELSQ_1EEEEEENS4_6LayoutISD_NS5_IJSC_NSA_ILi0EEESU_EEEEENS5_IJNS4_10UnderscoreESX_SX_EEEEENS4_13SM90_TMA_LOADENS4_14ComposedLayoutINS4_7SwizzleILi3ELi4ELi3EEENS4_18smem_ptr_flag_bitsILi8EEENST_INS5_IJNSA_ILi8EEESG_EEENS5_IJSG_SC_EEEEEEEvNS4_8identityENS4_23SM90_TMA_LOAD_MULTICASTES1A_vS1B_EENS_8epilogue10collective6detail29Sm90TmaWarpSpecializedAdapterINS1F_15DefaultEpilogueISJ_SK_SK_NS1E_6thread17LinearCombinationISJ_Li1EffLNS1J_9ScaleType4KindE0ELNS_15FloatRoundStyleE2ESJ_EENS1_15EpilogueDefaultEEEEEvvEEEEvNT_6ParamsE:
        .type           _ZN7cutlass13device_kernelINS_4gemm6kernel13GemmUniversalIN4cute5tupleIJiiiiEEENS1_10collective13CollectiveMmaINS1_37MainloopSm90TmaGmmaWarpSpecializedFP8ILi4ENS5_IJNS4_1CILi2EEENSA_ILi1EEESC_EEENS1_35KernelTmaWarpSpecializedCooperativeEEENS5_IJNSA_ILi128EEENSA_ILi256EEESG_EEENS_12float_e4m3_tENS5_IJlSC_lEEESJ_SK_NS4_8TiledMMAINS4_8MMA_AtomIJNS4_4SM904GMMA31MMA_64x256x32_F32E4M3E4M3_SS_TNILNSO_7ScaleInE1ELSQ_1EEEEEENS4_6LayoutISD_NS5_IJSC_NSA_ILi0EEESU_EEEEENS5_IJNS4_10UnderscoreESX_SX_EEEEENS4_13SM90_TMA_LOADENS4_14ComposedLayoutINS4_7SwizzleILi3ELi4ELi3EEENS4_18smem_ptr_flag_bitsILi8EEENST_INS5_IJNSA_ILi8EEESG_EEENS5_IJSG_SC_EEEEEEEvNS4_8identityENS4_23SM90_TMA_LOAD_MULTICASTES1A_vS1B_EENS_8epilogue10collective6detail29Sm90TmaWarpSpecializedAdapterINS1F_15DefaultEpilogueISJ_SK_SK_NS1E_6thread17LinearCombinationISJ_Li1EffLNS1J_9ScaleType4KindE0ELNS_15FloatRoundStyleE2ESJ_EENS1_15EpilogueDefaultEEEEEvvEEEEvNT_6ParamsE,@function
        .size           _ZN7cutlass13device_kernelINS_4gemm6kernel13GemmUniversalIN4cute5tupleIJiiiiEEENS1_10collective13CollectiveMmaINS1_37MainloopSm90TmaGmmaWarpSpecializedFP8ILi4ENS5_IJNS4_1CILi2EEENSA_ILi1EEESC_EEENS1_35KernelTmaWarpSpecializedCooperativeEEENS5_IJNSA_ILi128EEENSA_ILi256EEESG_EEENS_12float_e4m3_tENS5_IJlSC_lEEESJ_SK_NS4_8TiledMMAINS4_8MMA_AtomIJNS4_4SM904GMMA31MMA_64x256x32_F32E4M3E4M3_SS_TNILNSO_7ScaleInE1ELSQ_1EEEEEENS4_6LayoutISD_NS5_IJSC_NSA_ILi0EEESU_EEEEENS5_IJNS4_10UnderscoreESX_SX_EEEEENS4_13SM90_TMA_LOADENS4_14ComposedLayoutINS4_7SwizzleILi3ELi4ELi3EEENS4_18smem_ptr_flag_bitsILi8EEENST_INS5_IJNSA_ILi8EEESG_EEENS5_IJSG_SC_EEEEEEEvNS4_8identityENS4_23SM90_TMA_LOAD_MULTICASTES1A_vS1B_EENS_8epilogue10collective6detail29Sm90TmaWarpSpecializedAdapterINS1F_15DefaultEpilogueISJ_SK_SK_NS1E_6thread17LinearCombinationISJ_Li1EffLNS1J_9ScaleType4KindE0ELNS_15FloatRoundStyleE2ESJ_EENS1_15EpilogueDefaultEEEEEvvEEEEvNT_6ParamsE,(.L_x_332 - _ZN7cutlass13device_kernelINS_4gemm6kernel13GemmUniversalIN4cute5tupleIJiiiiEEENS1_10collective13CollectiveMmaINS1_37MainloopSm90TmaGmmaWarpSpecializedFP8ILi4ENS5_IJNS4_1CILi2EEENSA_ILi1EEESC_EEENS1_35KernelTmaWarpSpecializedCooperativeEEENS5_IJNSA_ILi128EEENSA_ILi256EEESG_EEENS_12float_e4m3_tENS5_IJlSC_lEEESJ_SK_NS4_8TiledMMAINS4_8MMA_AtomIJNS4_4SM904GMMA31MMA_64x256x32_F32E4M3E4M3_SS_TNILNSO_7ScaleInE1ELSQ_1EEEEEENS4_6LayoutISD_NS5_IJSC_NSA_ILi0EEESU_EEEEENS5_IJNS4_10UnderscoreESX_SX_EEEEENS4_13SM90_TMA_LOADENS4_14ComposedLayoutINS4_7SwizzleILi3ELi4ELi3EEENS4_18smem_ptr_flag_bitsILi8EEENST_INS5_IJNSA_ILi8EEESG_EEENS5_IJSG_SC_EEEEEEEvNS4_8identityENS4_23SM90_TMA_LOAD_MULTICASTES1A_vS1B_EENS_8epilogue10collective6detail29Sm90TmaWarpSpecializedAdapterINS1F_15DefaultEpilogueISJ_SK_SK_NS1E_6thread17LinearCombinationISJ_Li1EffLNS1J_9ScaleType4KindE0ELNS_15FloatRoundStyleE2ESJ_EENS1_15EpilogueDefaultEEEEEvvEEEEvNT_6ParamsE)
        .other          _ZN7cutlass13device_kernelINS_4gemm6kernel13GemmUniversalIN4cute5tupleIJiiiiEEENS1_10collective13CollectiveMmaINS1_37MainloopSm90TmaGmmaWarpSpecializedFP8ILi4ENS5_IJNS4_1CILi2EEENSA_ILi1EEESC_EEENS1_35KernelTmaWarpSpecializedCooperativeEEENS5_IJNSA_ILi128EEENSA_ILi256EEESG_EEENS_12float_e4m3_tENS5_IJlSC_lEEESJ_SK_NS4_8TiledMMAINS4_8MMA_AtomIJNS4_4SM904GMMA31MMA_64x256x32_F32E4M3E4M3_SS_TNILNSO_7ScaleInE1ELSQ_1EEEEEENS4_6LayoutISD_NS5_IJSC_NSA_ILi0EEESU_EEEEENS5_IJNS4_10UnderscoreESX_SX_EEEEENS4_13SM90_TMA_LOADENS4_14ComposedLayoutINS4_7SwizzleILi3ELi4ELi3EEENS4_18smem_ptr_flag_bitsILi8EEENST_INS5_IJNSA_ILi8EEESG_EEENS5_IJSG_SC_EEEEEEEvNS4_8identityENS4_23SM90_TMA_LOAD_MULTICASTES1A_vS1B_EENS_8epilogue10collective6detail29Sm90TmaWarpSpecializedAdapterINS1F_15DefaultEpilogueISJ_SK_SK_NS1E_6thread17LinearCombinationISJ_Li1EffLNS1J_9ScaleType4KindE0ELNS_15FloatRoundStyleE2ESJ_EENS1_15EpilogueDefaultEEEEEvvEEEEvNT_6ParamsE,@"STO_CUDA_ENTRY STV_DEFAULT"
_ZN7cutlass13device_kernelINS_4gemm6kernel13GemmUniversalIN4cute5tupleIJiiiiEEENS1_10collective13CollectiveMmaINS1_37MainloopSm90TmaGmmaWarpSpecializedFP8ILi4ENS5_IJNS4_1CILi2EEENSA_ILi1EEESC_EEENS1_35KernelTmaWarpSpecializedCooperativeEEENS5_IJNSA_ILi128EEENSA_ILi256EEESG_EEENS_12float_e4m3_tENS5_IJlSC_lEEESJ_SK_NS4_8TiledMMAINS4_8MMA_AtomIJNS4_4SM904GMMA31MMA_64x256x32_F32E4M3E4M3_SS_TNILNSO_7ScaleInE1ELSQ_1EEEEEENS4_6LayoutISD_NS5_IJSC_NSA_ILi0EEESU_EEEEENS5_IJNS4_10UnderscoreESX_SX_EEEEENS4_13SM90_TMA_LOADENS4_14ComposedLayoutINS4_7SwizzleILi3ELi4ELi3EEENS4_18smem_ptr_flag_bitsILi8EEENST_INS5_IJNSA_ILi8EEESG_EEENS5_IJSG_SC_EEEEEEEvNS4_8identityENS4_23SM90_TMA_LOAD_MULTICASTES1A_vS1B_EENS_8epilogue10collective6detail29Sm90TmaWarpSpecializedAdapterINS1F_15DefaultEpilogueISJ_SK_SK_NS1E_6thread17LinearCombinationISJ_Li1EffLNS1J_9ScaleType4KindE0ELNS_15FloatRoundStyleE2ESJ_EENS1_15EpilogueDefaultEEEEEvvEEEEvNT_6ParamsE:
[----:B------:R-:W0:Y:S02]  /*0000*/  LDC R1, c[0x0][0x28] ;  /* 0x00000a00ff017b82 */ /* 0x000e240000000800 */
[----:B0-----:R-:W-:Y:S01]  /*0010*/  VIADD R1, R1, 0xffffff08 ;  /* 0xffffff0801017836 */ /* 0x001fe20000000000 */
[----:B------:R-:W0:Y:S01]  /*0020*/  S2R R4, SR_TID.X ;  /* 0x0000000000047919 */ /* 0x000e220000002100 */
[----:B------:R-:W-:Y:S01]  /*0030*/  ELECT P0, URZ, PT ;  /* 0x00000000003f782f */ /* 0x000fe20003800000 */
[----:B------:R-:W-:Y:S01]  /*0040*/  BSSY B0, `(.L_x_0) ;  /* 0x0000015000007945 */ /* 0x000fe20003800000 */
[--C-:B0-----:R-:W-:Y:S02]  /*0050*/  SHF.R.U32.HI R0, RZ, 0x5, R4.reuse ;  /* 0x00000005ff007819 */ /* 0x101fe40000011604 */
[----:B------:R-:W-:-:S03]  /*0060*/  SHF.R.U32.HI R2, RZ, 0x7, R4 ;  /* 0x00000007ff027819 */ /* 0x000fc60000011604 */
[----:B------:R-:W0:Y:S04]  /*0070*/  SHFL.IDX PT, R3, R0, RZ, 0x1f ;  /* 0x00001fff00037589 */ /* 0x000e2800000e0000 */
[----:B------:R-:W1:Y:S01]  /*0080*/  SHFL.IDX PT, R2, R2, RZ, 0x1f ;  /* 0x00001fff02027589 */ /* 0x000e6200000e0000 */
[----:B0-----:R-:W-:Y:S02]  /*0090*/  R2UR UR4, R3 ;  /* 0x00000000030472ca */ /* 0x001fe400000e0000 */
[----:B-1----:R-:W-:-:S11]  /*00a0*/  R2UR UR6, R2 ;  /* 0x00000000020672ca */ /* 0x002fd600000e0000 */
[----:B------:R-:W-:Y:S02]  /*00b0*/  USHF.R.S32.HI UR5, URZ, 0x1f, UR4 ;  /* 0x0000001f3f057899 */ /* 0x000fe40008011404 */
[----:B------:R-:W-:Y:S02]  /*00c0*/  ISETP.NE.OR P0, PT, RZ, UR4, !P0 ;  /* 0x00000004ff007c0c */ /* 0x000fe4000c705670 */
[----:B------:R-:W-:-:S04]  /*00d0*/  ULEA.HI UR5, UR5, UR4, URZ, 0x2 ;  /* 0x0000000405057291 */ /* 0x000fc8000f8f103f */
[----:B------:R-:W-:-:S04]  /*00e0*/  ULOP3.LUT UR5, UR5, 0xfffffffc, URZ, 0xc0, !UPT ;  /* 0xfffffffc05057892 */ /* 0x000fc8000f8ec03f */
[----:B------:R-:W-:-:S03]  /*00f0*/  UIADD3 UR8, UR4, -UR5, URZ ;  /* 0x8000000504087290 */ /* 0x000fc6000fffe03f */
[----:B------:R-:W-:Y:S09]  /*0100*/  @P0 BRA `(.L_x_1) ;  /* 0x0000000000200947 */ /* 0x000ff20003800000 */
[----:B------:R-:W-:Y:S02]  /*0110*/  ULDC.64 UR4, c[0x0][0x198] ;  /* 0x0000660000047ab9 */ /* 0x000fe40000000a00 */
[----:B------:R-:W-:Y:S02]  /*0120*/  UIADD3 UR10, UP0, UR4, 0xf0, URZ ;  /* 0x000000f0040a7890 */ /* 0x000fe4000ff1e03f */
[----:B------:R-:W-:Y:S02]  /*0130*/  UIADD3 UR4, UP1, UR4, 0x1f0, URZ ;  /* 0x000001f004047890 */ /* 0x000fe4000ff3e03f */
[----:B------:R-:W-:Y:S02]  /*0140*/  UIADD3.X UR11, URZ, UR5, URZ, UP0, !UPT ;  /* 0x000000053f0b7290 */ /* 0x000fe400087fe43f */
[----:B------:R-:W-:-:S07]  /*0150*/  UIADD3.X UR5, URZ, UR5, URZ, UP1, !UPT ;  /* 0x000000053f057290 */ /* 0x000fce0008ffe43f */
[----:B------:R0:W-:Y:S02]  /*0160*/  UTMACCTL.PF [UR10] ;  /* 0x000000000a0079b9 */ /* 0x0001e40008040000 */
[----:B------:R0:W-:Y:S02]  /*0170*/  UTMACCTL.PF [UR4] ;  /* 0x00000000040079b9 */ /* 0x0001e40008040000 */
[----:B0-----:R-:W-:Y:S01]  /*0180*/  NOP ;  /* 0x0000000000007918 */ /* 0x001fe20000000000 */
.L_x_1:
[----:B------:R-:W-:Y:S05]  /*0190*/  BSYNC B0 ;  /* 0x0000000000007941 */ /* 0x000fea0003800000 */
.L_x_0:
[----:B------:R-:W0:Y:S01]  /*01a0*/  SHFL.IDX PT, R3, R0, RZ, 0x1f ;  /* 0x00001fff00037589 */ /* 0x000e2200000e0000 */
[----:B------:R-:W-:Y:S01]  /*01b0*/  UISETP.NE.AND UP0, UPT, UR8, 0x3, UPT ;  /* 0x000000030800788c */ /* 0x000fe2000bf05270 */
[----:B------:R-:W-:Y:S01]  /*01c0*/  ISETP.NE.AND P1, PT, RZ, UR6, PT ;  /* 0x00000006ff007c0c */ /* 0x000fe2000bf25270 */
[----:B------:R-:W-:Y:S02]  /*01d0*/  UIADD3 UR10, UR6, -0x1, URZ ;  /* 0xffffffff060a7890 */ /* 0x000fe4000fffe03f */
[----:B------:R-:W-:Y:S02]  /*01e0*/  UISETP.EQ.OR UP0, UPT, UR8, URZ, !UP0 ;  /* 0x0000003f0800728c */ /* 0x000fe4000c702670 */
[----:B------:R-:W-:Y:S02]  /*01f0*/  UISETP.GE.U32.AND UP1, UPT, UR10, 0x2, UPT ;  /* 0x000000020a00788c */ /* 0x000fe4000bf26070 */
[----:B------:R-:W-:-:S04]  /*0200*/  UISETP.EQ.AND UP0, UPT, UR6, URZ, UP0 ;  /* 0x0000003f0600728c */ /* 0x000fc80008702270 */
[----:B------:R-:W-:-:S04]  /*0210*/  USEL UR13, URZ, 0x1, !UP0 ;  /* 0x000000013f0d7887 */ /* 0x000fc8000c000000 */
[----:B------:R-:W-:Y:S01]  /*0220*/  USEL UR13, UR13, 0x2, UP1 ;  /* 0x000000020d0d7887 */ /* 0x000fe20008800000 */
[----:B0-----:R-:W-:-:S13]  /*0230*/  ISETP.NE.AND P0, PT, R3, RZ, PT ;  /* 0x000000ff0300720c */ /* 0x001fda0003f05270 */
[----:B------:R-:W-:Y:S05]  /*0240*/  @P0 BRA `(.L_x_2) ;  /* 0x0000000000580947 */ /* 0x000fea0003800000 */
[----:B------:R-:W0:Y:S01]  /*0250*/  S2UR UR9, SR_CgaCtaId ;  /* 0x00000000000979c3 */ /* 0x000e220000008800 */
[----:B------:R-:W-:Y:S01]  /*0260*/  UMOV UR4, 0x400 ;  /* 0x0000040000047882 */ /* 0x000fe20000000000 */
[----:B------:R-:W-:Y:S01]  /*0270*/  UMOV UR5, 0x1 ;  /* 0x0000000100057882 */ /* 0x000fe20000000000 */
[----:B------:R-:W-:Y:S01]  /*0280*/  UMOV UR6, 0x4 ;  /* 0x0000000400067882 */ /* 0x000fe20000000000 */
[----:B------:R-:W-:Y:S01]  /*0290*/  ELECT P0, URZ, PT ;  /* 0x00000000003f782f */ /* 0x000fe20003800000 */
[----:B------:R-:W-:-:S04]  /*02a0*/  UIADD3 UR6, -UR6, 0x100000, URZ ;  /* 0x0010000006067890 */ /* 0x000fc8000fffe13f */
[----:B------:R-:W-:Y:S02]  /*02b0*/  USHF.L.U32 UR7, UR6, 0xb, URZ ;  /* 0x0000000b06077899 */ /* 0x000fe4000800063f */
[----:B------:R-:W-:Y:S02]  /*02c0*/  USHF.L.U32 UR6, UR6, 0x1, URZ ;  /* 0x0000000106067899 */ /* 0x000fe4000800063f */
[----:B0-----:R-:W-:Y:S02]  /*02d0*/  ULEA UR9, UR9, UR4, 0x18 ;  /* 0x0000000409097291 */ /* 0x001fe4000f8ec03f */
[----:B------:R-:W-:-:S04]  /*02e0*/  UIADD3 UR4, -UR5, 0x100000, URZ ;  /* 0x0010000005047890 */ /* 0x000fc8000fffe13f */
[----:B------:R-:W-:Y:S02]  /*02f0*/  USHF.L.U32 UR5, UR4, 0xb, URZ ;  /* 0x0000000b04057899 */ /* 0x000fe4000800063f */
[----:B------:R-:W-:Y:S01]  /*0300*/  USHF.L.U32 UR4, UR4, 0x1, URZ ;  /* 0x0000000104047899 */ /* 0x000fe2000800063f */
[----:B------:R-:W0:Y:S11]  /*0310*/  FENCE.VIEW.ASYNC.S ;  /* 0x00000000000073c6 */ /* 0x000e360000000000 */
[----:B0-----:R0:W1:Y:S01]  /*0320*/  SYNCS.EXCH.64 URZ, [UR9], UR4 ;  /* 0x00000004093f75b2 */ /* 0x0010620008000100 */
[----:B------:R0:W2:Y:S01]  /*0330*/  SYNCS.EXCH.64 URZ, [UR9+0x20], UR6 ;  /* 0x00002006093f75b2 */ /* 0x0000a20008000100 */
[----:B------:R0:W3:Y:S01]  /*0340*/  SYNCS.EXCH.64 URZ, [UR9+0x8], UR4 ;  /* 0x00000804093f75b2 */ /* 0x0000e20008000100 */
[----:B------:R0:W4:Y:S01]  /*0350*/  SYNCS.EXCH.64 URZ, [UR9+0x28], UR6 ;  /* 0x00002806093f75b2 */ /* 0x0001220008000100 */
[----:B------:R0:W0:Y:S01]  /*0360*/  SYNCS.EXCH.64 URZ, [UR9+0x10], UR4 ;  /* 0x00001004093f75b2 */ /* 0x0000220008000100 */
[----:B------:R0:W0:Y:S01]  /*0370*/  SYNCS.EXCH.64 URZ, [UR9+0x30], UR6 ;  /* 0x00003006093f75b2 */ /* 0x0000220008000100 */
[----:B------:R0:W0:Y:S01]  /*0380*/  SYNCS.EXCH.64 URZ, [UR9+0x18], UR4 ;  /* 0x00001804093f75b2 */ /* 0x0000220008000100 */
[----:B------:R0:W0:Y:S01]  /*0390*/  SYNCS.EXCH.64 URZ, [UR9+0x38], UR6 ;  /* 0x00003806093f75b2 */ /* 0x0000220008000100 */
[----:B------:R-:W-:Y:S01]  /*03a0*/  NOP ;  /* 0x0000000000007918 */ /* 0x000fe20000000000 */
.L_x_2:
[----:B------:R-:W-:Y:S01]  /*03b0*/  SHF.R.S32.HI R2, RZ, 0x1f, R4 ;  /* 0x0000001fff027819 */ /* 0x000fe20000011404 */
[----:B------:R-:W5:Y:S01]  /*03c0*/  SHFL.IDX PT, R0, R0, RZ, 0x1f ;  /* 0x00001fff00007589 */ /* 0x000f6200000e0000 */
[----:B0-----:R-:W0:Y:S01]  /*03d0*/  S2UR UR9, SR_CTAID.X ;  /* 0x00000000000979c3 */ /* 0x001e220000002500 */
[----:B------:R-:W-:Y:S02]  /*03e0*/  ELECT P0, URZ, PT ;  /* 0x00000000003f782f */ /* 0x000fe40003800000 */
[----:B------:R-:W-:Y:S01]  /*03f0*/  LEA.HI R2, R2, R4, RZ, 0x7 ;  /* 0x0000000402027211 */ /* 0x000fe200078f38ff */
[----:B------:R-:W-:Y:S01]  /*0400*/  ULDC UR4, c[0x0][0x150] ;  /* 0x0000540000047ab9 */ /* 0x000fe20000000800 */
[----:B------:R-:W-:Y:S01]  /*0410*/  SHF.R.S32.HI R6, RZ, 0x1f, R3 ;  /* 0x0000001fff067819 */ /* 0x000fe20000011403 */
[----:B------:R-:W-:Y:S01]  /*0420*/  NOP ;  /* 0x0000000000007918 */ /* 0x000fe20000000000 */
[----:B------:R-:W-:Y:S01]  /*0430*/  LOP3.LUT R2, R2, 0xffffff80, RZ, 0xc0, !PT ;  /* 0xffffff8002027812 */ /* 0x000fe200078ec0ff */
[----:B------:R-:W-:Y:S01]  /*0440*/  NOP ;  /* 0x0000000000007918 */ /* 0x000fe20000000000 */
[----:B------:R-:W-:Y:S01]  /*0450*/  LEA.HI R6, R6, R3, RZ, 0x2 ;  /* 0x0000000306067211 */ /* 0x000fe200078f10ff */
[----:B------:R-:W1:Y:S02]  /*0460*/  LDC R8, c[0x0][0x144] ;  /* 0x00005100ff087b82 */ /* 0x000e640000000800 */
[----:B------:R-:W-:Y:S01]  /*0470*/  IMAD.IADD R4, R4, 0x1, -R2 ;  /* 0x0000000104047824 */ /* 0x000fe200078e0a02 */
[----:B------:R-:W-:Y:S01]  /*0480*/  LOP3.LUT R6, R6, 0x3ffffffc, RZ, 0xc0, !PT ;  /* 0x3ffffffc06067812 */ /* 0x000fe200078ec0ff */
[----:B------:R-:W2:Y:S03]  /*0490*/  S2R R2, SR_CTAID.Y ;  /* 0x0000000000027919 */ /* 0x000ea60000002600 */
[----:B------:R-:W-:Y:S01]  /*04a0*/  SHF.R.S32.HI R5, RZ, 0x1f, R4 ;  /* 0x0000001fff057819 */ /* 0x000fe20000011404 */
[----:B------:R-:W-:Y:S01]  /*04b0*/  IMAD.IADD R6, R3, 0x1, -R6 ;  /* 0x0000000103067824 */ /* 0x000fe200078e0a06 */
[----:B------:R-:W3:Y:S02]  /*04c0*/  LDC R11, c[0x0][0x148] ;  /* 0x00005200ff0b7b82 */ /* 0x000ee40000000800 */
[----:B------:R-:W-:-:S02]  /*04d0*/  LEA.HI R5, R5, R4, RZ, 0x3 ;  /* 0x0000000405057211 */ /* 0x000fc400078f18ff */
[----:B-----5:R-:W-:Y:S02]  /*04e0*/  ISETP.NE.OR P0, PT, R0, RZ, !P0 ;  /* 0x000000ff0000720c */ /* 0x020fe40004705670 */
[--C-:B------:R-:W-:Y:S02]  /*04f0*/  SHF.R.S32.HI R0, RZ, 0x3, R5.reuse ;  /* 0x00000003ff007819 */ /* 0x100fe40000011405 */
[----:B------:R-:W-:Y:S02]  /*0500*/  SHF.R.S32.HI R5, RZ, 0x1f, R5 ;  /* 0x0000001fff057819 */ /* 0x000fe40000011405 */
[----:B0-----:R-:W-:Y:S02]  /*0510*/  I2FP.F32.U32 R7, UR9 ;  /* 0x0000000900077c45 */ /* 0x001fe40008201000 */
[----:B------:R-:W-:-:S03]  /*0520*/  LEA.HI R5, R5, R0, RZ, 0x2 ;  /* 0x0000000005057211 */ /* 0x000fc600078f10ff */
[----:B------:R-:W-:Y:S01]  /*0530*/  FMUL R7, R7, UR4 ;  /* 0x0000000407077c20 */ /* 0x000fe20008400000 */
[----:B------:R-:W-:Y:S01]  /*0540*/  LOP3.LUT R5, R5, 0xfffffffc, RZ, 0xc0, !PT ;  /* 0xfffffffc05057812 */ /* 0x000fe200078ec0ff */
[----:B------:R-:W-:Y:S01]  /*0550*/  VOTEU.ALL UP0, P0 ;  /* 0x00000000003f7886 */ /* 0x000fe20000000000 */
[----:B------:R-:W-:Y:S01]  /*0560*/  ULDC UR4, c[0x0][0x154] ;  /* 0x0000550000047ab9 */ /* 0x000fe20000000800 */
[----:B------:R-:W-:Y:S02]  /*0570*/  VOTEU.ALL UP1, P0 ;  /* 0x00000000003f7886 */ /* 0x000fe40000020000 */
[----:B------:R-:W0:Y:S01]  /*0580*/  F2I.U32.TRUNC.NTZ R7, R7 ;  /* 0x0000000700077305 */ /* 0x000e22000020f000 */
[----:B------:R-:W-:Y:S01]  /*0590*/  IMAD.IADD R5, R0, 0x1, -R5 ;  /* 0x0000000100057824 */ /* 0x000fe200078e0a05 */
[----:B------:R-:W5:Y:S01]  /*05a0*/  @!UP0 S2UR UR7, SR_CgaCtaId ;  /* 0x00000000000789c3 */ /* 0x000f620000008800 */
[----:B------:R-:W-:Y:S02]  /*05b0*/  @!UP0 UMOV UR6, 0x400 ;  /* 0x0000040000068882 */ /* 0x000fe40000000000 */
[----:B------:R-:W-:Y:S01]  /*05c0*/  IMAD R5, R6, 0x4, R5 ;  /* 0x0000000406057824 */ /* 0x000fe200078e0205 */
[----:B--2---:R-:W-:-:S04]  /*05d0*/  I2FP.F32.U32 R9, R2 ;  /* 0x0000000200097245 */ /* 0x004fc80000201000 */
[----:B------:R-:W-:Y:S01]  /*05e0*/  LEA.HI R0, R5, R5, RZ, 0x1 ;  /* 0x0000000505007211 */ /* 0x000fe200078f08ff */
[----:B------:R-:W-:Y:S01]  /*05f0*/  FMUL R9, R9, UR4 ;  /* 0x0000000409097c20 */ /* 0x000fe20008400000 */
[----:B------:R-:W-:Y:S02]  /*0600*/  UMOV UR4, 0x20 ;  /* 0x0000002000047882 */ /* 0x000fe40000000000 */
[----:B------:R-:W-:Y:S01]  /*0610*/  LOP3.LUT R6, R0, 0xfffffffe, RZ, 0xc0, !PT ;  /* 0xfffffffe00067812 */ /* 0x000fe200078ec0ff */
[----:B0-----:R-:W-:Y:S01]  /*0620*/  IMAD.MOV R13, RZ, RZ, -R7 ;  /* 0x000000ffff0d7224 */ /* 0x001fe200078e0a07 */
[----:B------:R-:W-:-:S04]  /*0630*/  @!UP0 UIADD3 UR4, -UR4, 0x100000, URZ ;  /* 0x0010000004048890 */ /* 0x000fc8000fffe13f */
[----:B------:R-:W-:Y:S02]  /*0640*/  @!UP0 USHF.L.U32 UR5, UR4, 0xb, URZ ;  /* 0x0000000b04058899 */ /* 0x000fe4000800063f */
[----:B------:R-:W-:Y:S01]  /*0650*/  @!UP0 USHF.L.U32 UR4, UR4, 0x1, URZ ;  /* 0x0000000104048899 */ /* 0x000fe2000800063f */
[----:B------:R-:W0:Y:S01]  /*0660*/  F2I.U32.TRUNC.NTZ R9, R9 ;  /* 0x0000000900097305 */ /* 0x000e22000020f000 */
[----:B-1----:R-:W-:Y:S02]  /*0670*/  IMAD R0, R8, R13, UR9 ;  /* 0x0000000908007e24 */ /* 0x002fe4000f8e020d */
[C---:B------:R-:W-:Y:S02]  /*0680*/  IMAD.IADD R7, R5.reuse, 0x1, -R6 ;  /* 0x0000000105077824 */ /* 0x040fe400078e0a06 */
[----:B------:R-:W-:-:S03]  /*0690*/  IMAD.SHL.U32 R6, R5, 0x4, RZ ;  /* 0x0000000405067824 */ /* 0x000fc600078e00ff */
[----:B------:R-:W-:Y:S01]  /*06a0*/  ISETP.NE.AND P2, PT, R7, R0, PT ;  /* 0x000000000700720c */ /* 0x000fe20003f45270 */
[----:B-----5:R-:W-:Y:S01]  /*06b0*/  @!UP0 ULEA UR6, UR7, UR6, 0x18 ;  /* 0x0000000607068291 */ /* 0x020fe2000f8ec03f */
[----:B------:R-:W-:Y:S01]  /*06c0*/  LOP3.LUT R10, R5, 0xc, R6, 0x78, !PT ;  /* 0x0000000c050a7812 */ /* 0x000fe200078e7806 */
[----:B------:R-:W1:Y:S01]  /*06d0*/  LDC R7, c[0x0][0x140] ;  /* 0x00005000ff077b82 */ /* 0x000e620000000800 */
[----:B------:R-:W-:Y:S01]  /*06e0*/  VOTEU.ALL UP0, P0 ;  /* 0x00000000003f7886 */ /* 0x000fe20000000000 */
[----:B------:R-:W-:Y:S01]  /*06f0*/  LOP3.LUT P0, RZ, R4, 0x7, RZ, 0xc0, !PT ;  /* 0x0000000704ff7812 */ /* 0x000fe2000780c0ff */
[----:B0-----:R-:W-:Y:S01]  /*0700*/  IMAD.MOV R12, RZ, RZ, -R9 ;  /* 0x000000ffff0c7224 */ /* 0x001fe200078e0a09 */
[----:B------:R0:W-:Y:S01]  /*0710*/  STL [R1+0x74], R10 ;  /* 0x0000740a01007387 */ /* 0x0001e20000100800 */
[----:B------:R-:W-:Y:S01]  /*0720*/  IMAD.MOV.U32 R4, RZ, RZ, 0x1 ;  /* 0x00000001ff047424 */ /* 0x000fe200078e00ff */
[----:B------:R-:W-:Y:S01]  /*0730*/  ISETP.LT.U32.AND P0, PT, R10, 0x2, !P0 ;  /* 0x000000020a00780c */ /* 0x000fe20004701070 */
[----:B---3--:R-:W-:-:S03]  /*0740*/  IMAD R6, R11, R12, R2 ;  /* 0x0000000c0b067224 */ /* 0x008fc600078e0202 */
[----:B------:R-:W-:Y:S01]  /*0750*/  @P2 LEA.HI R5, R10, R10, RZ, 0x1 ;  /* 0x0000000a0a052211 */ /* 0x000fe200078f08ff */
[----:B------:R-:W2:Y:S02]  /*0760*/  FENCE.VIEW.ASYNC.S ;  /* 0x00000000000073c6 */ /* 0x000ea40000000000 */
[----:B--2---:R0:W2:Y:S01]  /*0770*/  @!UP0 SYNCS.EXCH.64 URZ, [UR6+0x50], UR4 ;  /* 0x00005004063f85b2 */ /* 0x0040a20008000100 */
[----:B------:R-:W-:-:S04]  /*0780*/  @P2 SHF.R.S32.HI R5, RZ, 0x1, R5 ;  /* 0x00000001ff052819 */ /* 0x000fc80000011405 */
[----:B------:R-:W-:Y:S02]  /*0790*/  @P2 ISETP.NE.AND P3, PT, R5, R6, PT ;  /* 0x000000060500220c */ /* 0x000fe40003f65270 */
[----:B------:R-:W-:Y:S02]  /*07a0*/  SEL R5, RZ, 0x1, !P0 ;  /* 0x00000001ff057807 */ /* 0x000fe40004000000 */
[----:B------:R-:W-:Y:S02]  /*07b0*/  @P2 SEL R4, RZ, 0x1, P3 ;  /* 0x00000001ff042807 */ /* 0x000fe40001800000 */
[----:B-1----:R-:W-:Y:S02]  /*07c0*/  ISETP.EQ.U32.AND P4, PT, R7, 0x1, PT ;  /* 0x000000010700780c */ /* 0x002fe40003f82070 */
[----:B------:R-:W-:Y:S01]  /*07d0*/  LOP3.LUT R4, R4, R5, RZ, 0xc0, !PT ;  /* 0x0000000504047212 */ /* 0x000fe200078ec0ff */
[----:B------:R0:W1:Y:S01]  /*07e0*/  @!UP1 SYNCS.EXCH.64 URZ, [UR6+0x58], UR4 ;  /* 0x00005804063f95b2 */ /* 0x0000620008000100 */
[----:B------:R-:W-:-:S03]  /*07f0*/  NOP ;  /* 0x0000000000007918 */ /* 0x000fc60000000000 */
[----:B------:R0:W-:Y:S06]  /*0800*/  STL [R1+0x70], R4 ;  /* 0x0000700401007387 */ /* 0x0001ec0000100800 */
[----:B--2---:R-:W-:Y:S05]  /*0810*/  @!P4 BRA `(.L_x_3) ;  /* 0x000000000008c947 */ /* 0x004fea0003800000 */
[----:B-1--4-:R-:W-:Y:S01]  /*0820*/  UCGABAR_ARV ;  /* 0x00000000000079c7 */ /* 0x012fe20008000000 */
[----:B------:R-:W-:Y:S05]  /*0830*/  BRA `(.L_x_4) ;  /* 0x0000000000047947 */ /* 0x000fea0003800000 */
.L_x_3:
[----:B-1--4-:R-:W-:Y:S01]  /*0840*/  NOP ;  /* 0x0000000000007918 */ /* 0x012fe20000000000 */
.L_x_4:
[----:B------:R-:W1:Y:S01]  /*0850*/  LDC R3, c[0x0][0x65c] ;  /* 0x00019700ff037b82 */ /* 0x000e620000000800 */
[----:B0-----:R-:W-:Y:S02]  /*0860*/  IMAD.U32 R4, RZ, RZ, UR9 ;  /* 0x00000009ff047e24 */ /* 0x001fe4000f8e00ff */
[----:B------:R-:W-:Y:S01]  /*0870*/  IMAD.MOV.U32 R5, RZ, RZ, RZ ;  /* 0x000000ffff057224 */ /* 0x000fe200078e00ff */
[----:B-1----:R-:W-:-:S13]  /*0880*/  ISETP.NE.AND P2, PT, R3, 0x1, PT ;  /* 0x000000010300780c */ /* 0x002fda0003f45270 */
[----:B------:R-:W0:Y:S01]  /*0890*/  @P2 LDC R7, c[0x0][0x10] ;  /* 0x00000400ff072b82 */ /* 0x000e220000000800 */
[----:B------:R-:W-:Y:S02]  /*08a0*/  @P2 IMAD.MOV.U32 R3, RZ, RZ, RZ ;  /* 0x000000ffff032224 */ /* 0x000fe400078e00ff */
[----:B------:R-:W-:-:S05]  /*08b0*/  @P2 IMAD.MOV.U32 R13, RZ, RZ, RZ ;  /* 0x000000ffff0d2224 */ /* 0x000fca00078e00ff */
[----:B------:R-:W1:Y:S01]  /*08c0*/  @!P2 LDC R9, c[0x0][0xc] ;  /* 0x00000300ff09ab82 */ /* 0x000e620000000800 */
[----:B0-----:R-:W-:-:S04]  /*08d0*/  @P2 IMAD.WIDE.U32 R6, R7, UR9, R2 ;  /* 0x0000000907062c25 */ /* 0x001fc8000f8e0002 */
[----:B------:R-:W-:Y:S02]  /*08e0*/  @P2 IMAD.MOV.U32 R19, RZ, RZ, R6 ;  /* 0x000000ffff132224 */ /* 0x000fe400078e0006 */
[----:B------:R-:W-:Y:S02]  /*08f0*/  @P2 IMAD.IADD R23, R7, 0x1, R13 ;  /* 0x0000000107172824 */ /* 0x000fe400078e020d */
[----:B-1----:R-:W-:-:S04]  /*0900*/  @!P2 IMAD.WIDE.U32 R4, R2, R9, R4 ;  /* 0x000000090204a225 */ /* 0x002fc800078e0004 */
[----:B------:R-:W-:Y:S02]  /*0910*/  @!P2 IMAD.MOV.U32 R19, RZ, RZ, R4 ;  /* 0x000000ffff13a224 */ /* 0x000fe400078e0004 */
[----:B------:R-:W-:-:S03]  /*0920*/  @!P2 IMAD.MOV.U32 R23, RZ, RZ, R5 ;  /* 0x000000ffff17a224 */ /* 0x000fc600078e0005 */
[----:B------:R0:W-:Y:S04]  /*0930*/  STL [R1+0x7c], R19 ;  /* 0x00007c1301007387 */ /* 0x0001e80000100800 */
[----:B------:R0:W-:Y:S01]  /*0940*/  STL [R1+0x78], R23 ;  /* 0x0000781701007387 */ /* 0x0001e20000100800 */
[----:B------:R-:W-:Y:S05]  /*0950*/  @!P4 BRA `(.L_x_5) ;  /* 0x00000000000cc947 */ /* 0x000fea0003800000 */
[----:B------:R-:W-:Y:S01]  /*0960*/  UCGABAR_WAIT ;  /* 0x0000000000007dc7 */ /* 0x000fe20008000000 */
[----:B------:R-:W-:Y:S01]  /*0970*/  CCTL.IVALL ;  /* 0x00000000ff00798f */ /* 0x000fe20002000000 */
[----:B------:R-:W-:Y:S05]  /*0980*/  BRA `(.L_x_6) ;  /* 0x0000000000047947 */ /* 0x000fea0003800000 */
.L_x_5:
[----:B------:R-:W-:Y:S06]  /*0990*/  BAR.SYNC.DEFER_BLOCKING 0x0 ;  /* 0x0000000000007b1d */ /* 0x000fec0000010000 */
.L_x_6:
[----:B------:R-:W-:Y:S05]  /*09a0*/  @!P1 BRA `(.L_x_7) ;  /* 0x000000e000f09947 */ /* 0x000fea0003800000 */
[----:B------:R-:W-:-:S06]  /*09b0*/  UISETP.GT.U32.AND UP0, UPT, UR10, 0x1, UPT ;  /* 0x000000010a00788c */ /* 0x000fcc000bf04070 */
[----:B------:R-:W-:-:S13]  /*09c0*/  PLOP3.LUT P0, PT, PT, PT, UP0, 0x80, 0x0 ;  /* 0x000000000000781c */ /* 0x000fda0003f0f008 */
[----:B------:R-:W-:Y:S05]  /*09d0*/  @P0 EXIT ;  /* 0x000000000000094d */ /* 0x000fea0003800000 */
[----:B------:R-:W-:Y:S01]  /*09e0*/  IMAD.MOV.U32 R6, RZ, RZ, -0x1 ;  /* 0xffffffffff067424 */ /* 0x000fe200078e00ff */
[----:B------:R-:W-:Y:S01]  /*09f0*/  ULDC.64 UR4, c[0x0][0x650] ;  /* 0x0001940000047ab9 */ /* 0x000fe20000000a00 */
[----:B------:R-:W-:Y:S01]  /*0a00*/  IMAD.MOV.U32 R5, RZ, RZ, -0x1 ;  /* 0xffffffffff057424 */ /* 0x000fe200078e00ff */
[----:B------:R-:W-:Y:S01]  /*0a10*/  ISETP.GE.U32.AND P0, PT, R19, UR4, PT ;  /* 0x0000000413007c0c */ /* 0x000fe2000bf06070 */
[----:B------:R-:W-:Y:S01]  /*0a20*/  UMOV UR22, 0xffffffff ;  /* 0xffffffff00167882 */ /* 0x000fe20000000000 */
[----:B------:R1:W-:Y:S01]  /*0a30*/  STL [R1+0x84], R6 ;  /* 0x0000840601007387 */ /* 0x0003e20000100800 */
[----:B------:R-:W-:Y:S02]  /*0a40*/  PRMT R4, RZ, 0x7610, R4 ;  /* 0x00007610ff047816 */ /* 0x000fe40000000004 */
[----:B------:R-:W-:Y:S01]  /*0a50*/  ISETP.GE.U32.AND.EX P0, PT, R23, UR5, PT, P0 ;  /* 0x0000000517007c0c */ /* 0x000fe2000bf06100 */
[----:B------:R1:W-:-:S12]  /*0a60*/  STL [R1+0x80], R5 ;  /* 0x0000800501007387 */ /* 0x0003d80000100800 */
[----:B-1----:R-:W-:Y:S05]  /*0a70*/  @P0 BRA `(.L_x_8) ;  /* 0x0000000400380947 */ /* 0x002fea0003800000 */
[----:B------:R-:W1:Y:S01]  /*0a80*/  LDC.64 R14, c[0x0][0x628] ;  /* 0x00018a00ff0e7b82 */ /* 0x000e620000000a00 */
[----:B------:R-:W-:Y:S02]  /*0a90*/  IMAD.MOV.U32 R4, RZ, RZ, R19 ;  /* 0x000000ffff047224 */ /* 0x000fe400078e0013 */
[----:B------:R-:W-:-:S05]  /*0aa0*/  IMAD.MOV.U32 R5, RZ, RZ, R23 ;  /* 0x000000ffff057224 */ /* 0x000fca00078e0017 */
[----:B------:R-:W2:Y:S08]  /*0ab0*/  LDC R10, c[0x0][0x630] ;  /* 0x00018c00ff0a7b82 */ /* 0x000eb00000000800 */
[----:B------:R-:W3:Y:S01]  /*0ac0*/  LDC.64 R16, c[0x0][0x620] ;  /* 0x00018800ff107b82 */ /* 0x000ee20000000a00 */
[----:B-1----:R-:W-:-:S04]  /*0ad0*/  ISETP.NE.U32.AND P0, PT, R14, RZ, PT ;  /* 0x000000ff0e00720c */ /* 0x002fc80003f05070 */
[----:B------:R-:W-:-:S13]  /*0ae0*/  ISETP.NE.AND.EX P0, PT, R15, RZ, PT, P0 ;  /* 0x000000ff0f00720c */ /* 0x000fda0003f05300 */
[----:B--23--:R-:W-:Y:S05]  /*0af0*/  @!P0 BRA `(.L_x_9) ;  /* 0x0000000000288947 */ /* 0x00cfea0003800000 */
[----:B------:R-:W1:Y:S02]  /*0b00*/  LDC R9, c[0x0][0x634] ;  /* 0x00018d00ff097b82 */ /* 0x000e640000000800 */
[----:B-1----:R-:W-:-:S05]  /*0b10*/  IADD3 R9, P0, R19, R9, RZ ;  /* 0x0000000913097210 */ /* 0x002fca0007f1e0ff */
[----:B------:R-:W-:-:S04]  /*0b20*/  IMAD.X R13, RZ, RZ, R23, P0 ;  /* 0x000000ffff0d7224 */ /* 0x000fc800000e0617 */
[----:B------:R-:W-:-:S04]  /*0b30*/  IMAD.WIDE.U32 R4, R13, R14, RZ ;  /* 0x0000000e0d047225 */ /* 0x000fc800078e00ff */
[----:B------:R-:W-:-:S04]  /*0b40*/  IMAD.WIDE.U32 R6, P0, R9, R15, R4 ;  /* 0x0000000f09067225 */ /* 0x000fc80007800004 */
[----:B------:R-:W-:-:S04]  /*0b50*/  IMAD.WIDE.U32 R4, R9, R14, RZ ;  /* 0x0000000e09047225 */ /* 0x000fc800078e00ff */
[----:B------:R-:W-:Y:S01]  /*0b60*/  IMAD.X R9, RZ, RZ, RZ, P0 ;  /* 0x000000ffff097224 */ /* 0x000fe200000e06ff */
[----:B------:R-:W-:Y:S01]  /*0b70*/  IADD3 RZ, P0, R5, R6, RZ ;  /* 0x0000000605ff7210 */ /* 0x000fe20007f1e0ff */
[----:B------:R-:W-:-:S04]  /*0b80*/  IMAD.MOV.U32 R8, RZ, RZ, R7 ;  /* 0x000000ffff087224 */ /* 0x000fc800078e0007 */
[----:B------:R-:W-:-:S08]  /*0b90*/  IMAD.WIDE.U32.X R4, R13, R15, R8, P0 ;  /* 0x0000000f0d047225 */ /* 0x000fd000000e0408 */
.L_x_9:
[----:B------:R-:W1:Y:S01]  /*0ba0*/  LDC.64 R20, c[0x0][0x640] ;  /* 0x00019000ff147b82 */ /* 0x000e620000000a00 */
[-C--:B------:R-:W-:Y:S01]  /*0bb0*/  SHF.R.U64 R22, R4, R10.reuse, R5 ;  /* 0x0000000a04167219 */ /* 0x080fe20000001205 */
[----:B------:R-:W-:Y:S01]  /*0bc0*/  IMAD.MOV.U32 R4, RZ, RZ, R19 ;  /* 0x000000ffff047224 */ /* 0x000fe200078e0013 */
[----:B------:R-:W-:Y:S01]  /*0bd0*/  SHF.R.U32.HI R3, RZ, R10, R5 ;  /* 0x0000000aff037219 */ /* 0x000fe20000011605 */
[----:B------:R-:W-:Y:S01]  /*0be0*/  IMAD.MOV.U32 R5, RZ, RZ, R23 ;  /* 0x000000ffff057224 */ /* 0x000fe200078e0017 */
[----:B------:R-:W-:Y:S01]  /*0bf0*/  IADD3 R7, P0, RZ, -R22, RZ ;  /* 0x80000016ff077210 */ /* 0x000fe20007f1e0ff */
[----:B0-----:R-:W-:Y:S02]  /*0c00*/  IMAD R23, R11, R12, R2 ;  /* 0x0000000c0b177224 */ /* 0x001fe400078e0202 */
[----:B------:R-:W0:Y:S01]  /*0c10*/  LDC R8, c[0x0][0x618] ;  /* 0x00018600ff087b82 */ /* 0x000e220000000800 */
[----:B------:R-:W-:Y:S02]  /*0c20*/  IMAD.MOV.U32 R11, RZ, RZ, 0x1 ;  /* 0x00000001ff0b7424 */ /* 0x000fe400078e00ff */
[----:B------:R-:W-:-:S02]  /*0c30*/  IMAD.X R3, RZ, RZ, ~R3, P0 ;  /* 0x000000ffff037224 */ /* 0x000fc400000e0e03 */
[----:B------:R-:W-:-:S03]  /*0c40*/  IMAD.WIDE.U32 R4, R7, R16, R4 ;  /* 0x0000001007047225 */ /* 0x000fc600078e0004 */
[----:B------:R-:W2:Y:S01]  /*0c50*/  LDC R14, c[0x0][0x608] ;  /* 0x00018200ff0e7b82 */ /* 0x000ea20000000800 */
[----:B------:R-:W-:-:S04]  /*0c60*/  IMAD R6, R3, R16, RZ ;  /* 0x0000001003067224 */ /* 0x000fc800078e02ff */
[----:B------:R-:W-:-:S03]  /*0c70*/  IMAD R3, R7, R17, R6 ;  /* 0x0000001107037224 */ /* 0x000fc600078e0206 */
[----:B------:R-:W3:Y:S01]  /*0c80*/  LDC R18, c[0x0][0x658] ;  /* 0x00019600ff127b82 */ /* 0x000ee20000000800 */
[----:B------:R-:W-:Y:S01]  /*0c90*/  IMAD.IADD R3, R5, 0x1, R3 ;  /* 0x0000000105037824 */ /* 0x000fe200078e0203 */
[----:B-1----:R-:W-:Y:S01]  /*0ca0*/  ISETP.NE.U32.AND P0, PT, R20, RZ, PT ;  /* 0x000000ff1400720c */ /* 0x002fe20003f05070 */
[----:B------:R-:W-:-:S03]  /*0cb0*/  IMAD.MOV.U32 R5, RZ, RZ, -0x1 ;  /* 0xffffffffff057424 */ /* 0x000fc600078e00ff */
[----:B------:R-:W-:Y:S02]  /*0cc0*/  ISETP.NE.AND.EX P0, PT, R21, RZ, PT, P0 ;  /* 0x000000ff1500720c */ /* 0x000fe40003f05300 */
[----:B------:R-:W1:Y:S01]  /*0cd0*/  LDC R13, c[0x0][0x600] ;  /* 0x00018000ff0d7b82 */ /* 0x000e620000000800 */
[-CC-:B0-----:R-:W-:Y:S02]  /*0ce0*/  SHF.R.U64 R10, R4, R8.reuse, R3.reuse ;  /* 0x00000008040a7219 */ /* 0x181fe40000001203 */
[----:B------:R-:W-:-:S05]  /*0cf0*/  SHF.R.U32.HI R3, RZ, R8, R3 ;  /* 0x00000008ff037219 */ /* 0x000fca0000011603 */
[----:B------:R-:W0:Y:S01]  /*0d00*/  LDC R15, c[0x0][0x648] ;  /* 0x00019200ff0f7b82 */ /* 0x000e220000000800 */
[-CC-:B--2---:R-:W-:Y:S02]  /*0d10*/  SHF.R.U64 R19, R10, R14.reuse, R3.reuse ;  /* 0x0000000e0a137219 */ /* 0x184fe40000001203 */
[----:B------:R-:W-:-:S05]  /*0d20*/  SHF.R.U32.HI R3, RZ, R14, R3 ;  /* 0x0000000eff037219 */ /* 0x000fca0000011603 */
[----:B------:R-:W2:Y:S01]  /*0d30*/  LDC R17, c[0x0][0x638] ;  /* 0x00018e00ff117b82 */ /* 0x000ea20000000800 */
[-C--:B---3--:R-:W-:Y:S02]  /*0d40*/  SHF.L.U32 R2, R5, R18.reuse, RZ ;  /* 0x0000001205027219 */ /* 0x088fe400000006ff */
[--C-:B------:R-:W-:Y:S02]  /*0d50*/  SHF.R.U64 R12, R19, R18, R3.reuse ;  /* 0x00000012130c7219 */ /* 0x100fe40000001203 */
[----:B------:R-:W-:Y:S02]  /*0d60*/  LOP3.LUT R8, RZ, R2, RZ, 0x33, !PT ;  /* 0x00000002ff087212 */ /* 0x000fe400078e33ff */
[----:B------:R-:W-:Y:S01]  /*0d70*/  SHF.R.U32.HI R3, RZ, R18, R3 ;  /* 0x00000012ff037219 */ /* 0x000fe20000011603 */
[----:B------:R-:W3:Y:S01]  /*0d80*/  LDC R16, c[0x0][0x610] ;  /* 0x00018400ff107b82 */ /* 0x000ee20000000800 */
[----:B------:R-:W-:Y:S01]  /*0d90*/  IMAD.MOV.U32 R2, RZ, RZ, R12 ;  /* 0x000000ffff027224 */ /* 0x000fe200078e000c */
[----:B------:R-:W-:Y:S06]  /*0da0*/  @!P0 BRA `(.L_x_10) ;  /* 0x0000000000288947 */ /* 0x000fec0003800000 */
[----:B------:R-:W4:Y:S02]  /*0db0*/  LDC R7, c[0x0][0x64c] ;  /* 0x00019300ff077b82 */ /* 0x000f240000000800 */
[----:B----4-:R-:W-:-:S05]  /*0dc0*/  IADD3 R7, P0, R12, R7, RZ ;  /* 0x000000070c077210 */ /* 0x010fca0007f1e0ff */
        /* <DEDUP_REMOVED lines=8> */
.L_x_10:
[----:B0-----:R-:W-:Y:S01]  /*0e50*/  SHF.R.U64 R4, R2, R15, R3 ;  /* 0x0000000f02047219 */ /* 0x001fe20000001203 */
[----:B-1----:R-:W-:Y:S01]  /*0e60*/  VIADD R5, R13, 0xffffffff ;  /* 0xffffffff0d057836 */ /* 0x002fe20000000000 */
[----:B------:R-:W-:Y:S02]  /*0e70*/  SHF.L.U32 R2, R11, R18, RZ ;  /* 0x000000120b027219 */ /* 0x000fe400000006ff */
[----:B------:R-:W-:Y:S01]  /*0e80*/  LOP3.LUT R3, R19, R8, RZ, 0xc0, !PT ;  /* 0x0000000813037212 */ /* 0x000fe200078ec0ff */
[----:B------:R-:W-:Y:S01]  /*0e90*/  IMAD.MOV R6, RZ, RZ, -R4 ;  /* 0x000000ffff067224 */ /* 0x000fe200078e0a04 */
[----:B------:R-:W-:Y:S02]  /*0ea0*/  SEL R0, R0, R23, !P2 ;  /* 0x0000001700007207 */ /* 0x000fe40005000000 */
[----:B------:R-:W-:Y:S01]  /*0eb0*/  LOP3.LUT R5, R10, R5, RZ, 0xc0, !PT ;  /* 0x000000050a057212 */ /* 0x000fe200078ec0ff */
[----:B------:R-:W-:Y:S01]  /*0ec0*/  IMAD R3, R2, R4, R3 ;  /* 0x0000000402037224 */ /* 0x000fe200078e0203 */
[----:B------:R-:W-:Y:S01]  /*0ed0*/  R2UR UR22, R22 ;  /* 0x00000000161672ca */ /* 0x000fe200000e0000 */
[----:B--2---:R-:W-:-:S02]  /*0ee0*/  IMAD R2, R6, R17, R12 ;  /* 0x0000001106027224 */ /* 0x004fc400078e020c */
[----:B---3--:R-:W-:Y:S02]  /*0ef0*/  IMAD R0, R3, R16, R0 ;  /* 0x0000001003007224 */ /* 0x008fe400078e0200 */
[----:B------:R-:W-:Y:S02]  /*0f00*/  IMAD R3, R2, R13, R5 ;  /* 0x0000000d02037224 */ /* 0x000fe400078e0205 */
[----:B------:R-:W-:-:S03]  /*0f10*/  IMAD.MOV.U32 R4, RZ, RZ, 0x1 ;  /* 0x00000001ff047424 */ /* 0x000fc600078e00ff */
[----:B------:R-:W-:Y:S02]  /*0f20*/  SEL R2, R3, R0, !P2 ;  /* 0x0000000003027207 */ /* 0x000fe40005000000 */
[----:B------:R-:W-:-:S03]  /*0f30*/  SEL R0, R0, R3, !P2 ;  /* 0x0000000300007207 */ /* 0x000fc60005000000 */
[----:B------:R1:W-:Y:S04]  /*0f40*/  STL [R1+0x80], R2 ;  /* 0x0000800201007387 */ /* 0x0003e80000100800 */
[----:B------:R1:W-:Y:S02]  /*0f50*/  STL [R1+0x84], R0 ;  /* 0x0000840001007387 */ /* 0x0003e40000100800 */
.L_x_8:
[----:B------:R-:W-:-:S08]  /*0f60*/  NOP ;  /* 0x0000000000007918 */ /* 0x000fd00000000000 */
[----:B------:R-:W2:Y:S02]  /*0f70*/  USETMAXREG.TRY_ALLOC.CTAPOOL UP0, 0xe8 ;  /* 0x000000e8000079c8 */ /* 0x000ea40008000600 */
[----:B--2---:R-:W-:-:S13]  /*0f80*/  PLOP3.LUT P0, PT, PT, PT, UP0, 0x80, 0x0 ;  /* 0x000000000000781c */ /* 0x004fda0003f0f008 */
[----:B------:R-:W-:Y:S05]  /*0f90*/  @!P0 BRA `(.L_x_8) ;  /* 0xfffffffc00f08947 */ /* 0x000fea000383ffff */
[----:B------:R-:W-:Y:S01]  /*0fa0*/  ULDC.64 UR4, c[0x0][0x598] ;  /* 0x0001660000047ab9 */ /* 0x000fe20000000a00 */
[----:B------:R-:W-:Y:S01]  /*0fb0*/  ULDC.64 UR18, c[0x0][0x208] ;  /* 0x0000820000127ab9 */ /* 0x000fe20000000a00 */
[----:B------:R-:W-:-:S04]  /*0fc0*/  ISETP.NE.U32.AND P0, PT, RZ, UR4, PT ;  /* 0x00000004ff007c0c */ /* 0x000fc8000bf05070 */
[----:B------:R-:W-:-:S13]  /*0fd0*/  ISETP.NE.AND.EX P0, PT, RZ, UR5, PT, P0 ;  /* 0x00000005ff007c0c */ /* 0x000fda000bf05300 */
[----:B------:R-:W-:Y:S05]  /*0fe0*/  @!P0 BRA `(.L_x_11) ;  /* 0x0000000000208947 */ /* 0x000fea0003800000 */
[----:B-1----:R-:W1:Y:S02]  /*0ff0*/  LDC.64 R2, c[0x0][0x598] ;  /* 0x00016600ff027b82 */ /* 0x002e640000000a00 */
[----:B-1----:R-:W2:Y:S02]  /*1000*/  LDG.E.64 R2, desc[UR18][R2.64] ;  /* 0x0000001202027981 */ /* 0x002ea4000c1e1b00 */
[----:B--2---:R-:W-:-:S04]  /*1010*/  ISETP.NE.U32.AND P0, PT, R2, RZ, PT ;  /* 0x000000ff0200720c */ /* 0x004fc80003f05070 */
[----:B------:R-:W-:-:S13]  /*1020*/  ISETP.NE.AND.EX P0, PT, R3, RZ, PT, P0 ;  /* 0x000000ff0300720c */ /* 0x000fda0003f05300 */
[----:B------:R-:W-:Y:S05]  /*1030*/  @!P0 BRA `(.L_x_11) ;  /* 0x00000000000c8947 */ /* 0x000fea0003800000 */
[----:B------:R-:W2:Y:S02]  /*1040*/  LD.E R2, desc[UR18][R2.64] ;  /* 0x0000001202027980 */ /* 0x000ea4000c101900 */
[----:B--2---:R-:W-:Y:S01]  /*1050*/  R2UR UR20, R2 ;  /* 0x00000000021472ca */ /* 0x004fe200000e0000 */
[----:B------:R-:W-:-:S14]  /*1060*/  BRA `(.L_x_12) ;  /* 0x0000000000247947 */ /* 0x000fdc0003800000 */
.L_x_11:
[----:B------:R-:W-:Y:S02]  /*1070*/  ULDC.64 UR4, c[0x0][0x588] ;  /* 0x0001620000047ab9 */ /* 0x000fe40000000a00 */
[----:B------:R-:W-:-:S04]  /*1080*/  ISETP.NE.U32.AND P0, PT, RZ, UR4, PT ;  /* 0x00000004ff007c0c */ /* 0x000fc8000bf05070 */
[----:B------:R-:W-:-:S13]  /*1090*/  ISETP.NE.AND.EX P0, PT, RZ, UR5, PT, P0 ;  /* 0x00000005ff007c0c */ /* 0x000fda000bf05300 */
[----:B------:R-:W-:Y:S05]  /*10a0*/  @!P0 BRA `(.L_x_13) ;  /* 0x0000000000108947 */ /* 0x000fea0003800000 */
[----:B-1----:R-:W1:Y:S02]  /*10b0*/  LDC.64 R2, c[0x0][0x588] ;  /* 0x00016200ff027b82 */ /* 0x002e640000000a00 */
[----:B-1----:R-:W2:Y:S02]  /*10c0*/  LDG.E R2, desc[UR18][R2.64] ;  /* 0x0000001202027981 */ /* 0x002ea4000c1e1900 */
[----:B--2---:R-:W-:Y:S01]  /*10d0*/  R2UR UR20, R2 ;  /* 0x00000000021472ca */ /* 0x004fe200000e0000 */
[----:B------:R-:W-:-:S14]  /*10e0*/  BRA `(.L_x_12) ;  /* 0x0000000000047947 */ /* 0x000fdc0003800000 */
.L_x_13:
[----:B------:R-:W-:-:S05]  /*10f0*/  ULDC UR20, c[0x0][0x580] ;  /* 0x0001600000147ab9 */ /* 0x000fca0000000800 */
.L_x_12:
[----:B------:R-:W-:Y:S02]  /*1100*/  ULDC.64 UR4, c[0x0][0x5a0] ;  /* 0x0001680000047ab9 */ /* 0x000fe40000000a00 */
        /* <DEDUP_REMOVED lines=11> */
.L_x_14:
        /* <DEDUP_REMOVED lines=8> */
.L_x_16:
[----:B------:R-:W-:-:S05]  /*1240*/  ULDC UR21, c[0x0][0x584] ;  /* 0x0001610000157ab9 */ /* 0x000fca0000000800 */
.L_x_15:
[----:B------:R-:W-:-:S13]  /*1250*/  LOP3.LUT P0, RZ, R4, 0xff, RZ, 0xc0, !PT ;  /* 0x000000ff04ff7812 */ /* 0x000fda000780c0ff */
[----:B------:R-:W-:Y:S05]  /*1260*/  @!P0 EXIT ;  /* 0x000000000000894d */ /* 0x000fea0003800000 */
[----:B------:R-:W-:Y:S01]  /*1270*/  ULDC UR4, c[0x0][0x28c] ;  /* 0x0000a30000047ab9 */ /* 0x000fe20000000800 */
[----:B------:R-:W-:Y:S02]  /*1280*/  ULOP3.LUT UR23, UR13, 0x1, URZ, 0xfc, !UPT ;  /* 0x000000010d177892 */ /* 0x000fe4000f8efc3f */
[----:B------:R-:W-:-:S04]  /*1290*/  UIADD3 UR4, UR4, 0x7f, URZ ;  /* 0x0000007f04047890 */ /* 0x000fc8000fffe03f */
[----:B------:R-:W-:-:S04]  /*12a0*/  USHF.R.S32.HI UR5, URZ, 0x1f, UR4 ;  /* 0x0000001f3f057899 */ /* 0x000fc80008011404 */
[----:B------:R-:W-:-:S03]  /*12b0*/  ULEA.HI UR5, UR5, UR4, URZ, 0x7 ;  /* 0x0000000405057291 */ /* 0x000fc6000f8f383f */
[----:B------:R-:W-:Y:S01]  /*12c0*/  UMOV UR4, URZ ;  /* 0x0000003f00047c82 */ /* 0x000fe20008000000 */
[----:B------:R-:W-:-:S03]  /*12d0*/  USHF.R.S32.HI UR12, URZ, 0x7, UR5 ;  /* 0x000000073f0c7899 */ /* 0x000fc60008011405 */
[----:B------:R-:W-:-:S09]  /*12e0*/  UMOV UR5, URZ ;  /* 0x0000003f00057c82 */ /* 0x000fd20008000000 */
.L_x_297:
[----:B-1----:R-:W1:Y:S01]  /*12f0*/  S2R R0, SR_TID.X ;  /* 0x0000000000007919 */ /* 0x002e620000002100 */
[----:B--2---:R-:W2:Y:S01]  /*1300*/  S2UR UR11, SR_CgaCtaId ;  /* 0x00000000000b79c3 */ /* 0x004ea20000008800 */
[----:B------:R-:W-:Y:S01]  /*1310*/  UMOV UR14, 0x400 ;  /* 0x00000400000e7882 */ /* 0x000fe20000000000 */
[----:B------:R-:W-:Y:S01]  /*1320*/  UMOV UR6, URZ ;  /* 0x0000003f00067c82 */ /* 0x000fe20008000000 */
[----:B------:R-:W-:Y:S01]  /*1330*/  STL [R1+0x6c], RZ ;  /* 0x00006cff01007387 */ /* 0x000fe20000100800 */
[----:B------:R-:W-:Y:S01]  /*1340*/  UMOV UR7, URZ ;  /* 0x0000003f00077c82 */ /* 0x000fe20008000000 */
[----:B------:R-:W-:Y:S01]  /*1350*/  UMOV UR8, URZ ;  /* 0x0000003f00087c82 */ /* 0x000fe20008000000 */
[----:B------:R-:W-:Y:S01]  /*1360*/  UMOV UR16, UR5 ;  /* 0x0000000500107c82 */ /* 0x000fe20008000000 */
[----:B------:R-:W-:Y:S01]  /*1370*/  STL [R1+0x68], RZ ;  /* 0x000068ff01007387 */ /* 0x000fe20000100800 */
[----:B---3--:R-:W3:Y:S01]  /*1380*/  LDC R2, c[0x0][0x28c] ;  /* 0x0000a300ff027b82 */ /* 0x008ee20000000800 */
[----:B------:R-:W-:Y:S01]  /*1390*/  UMOV UR17, UR4 ;  /* 0x0000000400117c82 */ /* 0x000fe20008000000 */
[----:B------:R-:W-:Y:S01]  /*13a0*/  CS2R R4, SRZ ;  /* 0x0000000000047805 */ /* 0x000fe2000001ff00 */
[----:B------:R-:W-:Y:S01]  /*13b0*/  STL [R1+0x64], RZ ;  /* 0x000064ff01007387 */ /* 0x000fe20000100800 */
[----:B------:R-:W-:-:S02]  /*13c0*/  CS2R R6, SRZ ;  /* 0x0000000000067805 */ /* 0x000fc4000001ff00 */
[----:B------:R-:W-:Y:S02]  /*13d0*/  CS2R R8, SRZ ;  /* 0x0000000000087805 */ /* 0x000fe4000001ff00 */
[----:B------:R-:W-:Y:S01]  /*13e0*/  CS2R R10, SRZ ;  /* 0x00000000000a7805 */ /* 0x000fe2000001ff00 */
[----:B------:R-:W-:Y:S01]  /*13f0*/  STL [R1+0x60], RZ ;  /* 0x000060ff01007387 */ /* 0x000fe20000100800 */
[----:B------:R-:W-:Y:S02]  /*1400*/  CS2R R12, SRZ ;  /* 0x00000000000c7805 */ /* 0x000fe4000001ff00 */
[----:B------:R-:W-:Y:S02]  /*1410*/  CS2R R14, SRZ ;  /* 0x00000000000e7805 */ /* 0x000fe4000001ff00 */
[----:B------:R-:W-:Y:S01]  /*1420*/  CS2R R16, SRZ ;  /* 0x0000000000107805 */ /* 0x000fe2000001ff00 */
[----:B------:R-:W-:Y:S01]  /*1430*/  STL [R1+0x5c], RZ ;  /* 0x00005cff01007387 */ /* 0x000fe20000100800 */
[----:B0-----:R-:W-:-:S02]  /*1440*/  CS2R R18, SRZ ;  /* 0x0000000000127805 */ /* 0x001fc4000001ff00 */
[----:B------:R-:W-:Y:S02]  /*1450*/  CS2R R20, SRZ ;  /* 0x0000000000147805 */ /* 0x000fe4000001ff00 */
[----:B------:R-:W-:Y:S01]  /*1460*/  CS2R R22, SRZ ;  /* 0x0000000000167805 */ /* 0x000fe2000001ff00 */
[----:B------:R-:W-:Y:S01]  /*1470*/  STL [R1+0x58], RZ ;  /* 0x000058ff01007387 */ /* 0x000fe20000100800 */
[----:B--2---:R-:W-:Y:S01]  /*1480*/  ULEA UR14, UR11, UR14, 0x18 ;  /* 0x0000000e0b0e7291 */ /* 0x004fe2000f8ec03f */
[----:B------:R-:W-:Y:S02]  /*1490*/  CS2R R152, SRZ ;  /* 0x0000000000987805 */ /* 0x000fe4000001ff00 */
[----:B------:R-:W-:Y:S01]  /*14a0*/  CS2R R154, SRZ ;  /* 0x00000000009a7805 */ /* 0x000fe2000001ff00 */
[----:B------:R-:W-:Y:S01]  /*14b0*/  STL [R1+0x54], RZ ;  /* 0x000054ff01007387 */ /* 0x000fe20000100800 */
[----:B------:R-:W-:Y:S02]  /*14c0*/  CS2R R156, SRZ ;  /* 0x00000000009c7805 */ /* 0x000fe4000001ff00 */
[----:B------:R-:W-:-:S02]  /*14d0*/  CS2R R158, SRZ ;  /* 0x00000000009e7805 */ /* 0x000fc4000001ff00 */
[----:B------:R-:W-:Y:S02]  /*14e0*/  CS2R R160, SRZ ;  /* 0x0000000000a07805 */ /* 0x000fe4000001ff00 */
[----:B-1----:R-:W-:Y:S01]  /*14f0*/  LOP3.LUT R0, R0, 0x80, RZ, 0xc0, !PT ;  /* 0x0000008000007812 */ /* 0x002fe200078ec0ff */
[----:B------:R-:W-:Y:S01]  /*1500*/  STL [R1+0x50], RZ ;  /* 0x000050ff01007387 */ /* 0x000fe20000100800 */
[----:B---3--:R-:W-:Y:S02]  /*1510*/  ISETP.GE.AND P0, PT, R2, 0x1, PT ;  /* 0x000000010200780c */ /* 0x008fe40003f06270 */
[----:B------:R-:W-:Y:S02]  /*1520*/  CS2R R2, SRZ ;  /* 0x0000000000027805 */ /* 0x000fe4000001ff00 */
[----:B------:R-:W-:Y:S01]  /*1530*/  SHF.R.U32.HI R0, RZ, 0x7, R0 ;  /* 0x00000007ff007819 */ /* 0x000fe20000011600 */
        /* <DEDUP_REMOVED lines=8> */
[----:B------:R-:W0:Y:S01]  /*15c0*/  SHFL.IDX PT, R0, R0, RZ, 0x1f ;  /* 0x00001fff00007589 */ /* 0x000e2200000e0000 */
[----:B------:R-:W-:-:S02]  /*15d0*/  CS2R R174, SRZ ;  /* 0x0000000000ae7805 */ /* 0x000fc4000001ff00 */
[----:B------:R-:W-:Y:S02]  /*15e0*/  CS2R R176, SRZ ;  /* 0x0000000000b07805 */ /* 0x000fe4000001ff00 */
[----:B------:R-:W-:Y:S01]  /*15f0*/  CS2R R178, SRZ ;  /* 0x0000000000b27805 */ /* 0x000fe2000001ff00 */
[----:B------:R1:W-:Y:S01]  /*1600*/  STL [R1+0x44], RZ ;  /* 0x000044ff01007387 */ /* 0x0003e20000100800 */
[----:B------:R-:W-:Y:S02]  /*1610*/  CS2R R180, SRZ ;  /* 0x0000000000b47805 */ /* 0x000fe4000001ff00 */
[----:B------:R-:W-:Y:S02]  /*1620*/  CS2R R182, SRZ ;  /* 0x0000000000b67805 */ /* 0x000fe4000001ff00 */
[----:B------:R-:W-:Y:S01]  /*1630*/  CS2R R184, SRZ ;  /* 0x0000000000b87805 */ /* 0x000fe2000001ff00 */
[----:B------:R1:W-:Y:S01]  /*1640*/  STL [R1+0x40], RZ ;  /* 0x000040ff01007387 */ /* 0x0003e20000100800 */
        /* <DEDUP_REMOVED lines=14> */
[----:B------:R-:W-:Y:S02]  /*1730*/  CS2R R208, SRZ ;  /* 0x0000000000d07805 */ /* 0x000fe4000001ff00 */
[----:B0-----:R-:W-:Y:S01]  /*1740*/  R2UR UR9, R0 ;  /* 0x00000000000972ca */ /* 0x001fe200000e0000 */
[----:B------:R1:W-:Y:S01]  /*1750*/  STL [R1+0x30], RZ ;  /* 0x000030ff01007387 */ /* 0x0003e20000100800 */
[----:B------:R-:W-:Y:S01]  /*1760*/  IMAD.MOV.U32 R0, RZ, RZ, RZ ;  /* 0x000000ffff007224 */ /* 0x000fe200078e00ff */
[----:B------:R-:W-:-:S02]  /*1770*/  CS2R R210, SRZ ;  /* 0x0000000000d27805 */ /* 0x000fc4000001ff00 */
[----:B------:R-:W-:Y:S01]  /*1780*/  CS2R R212, SRZ ;  /* 0x0000000000d47805 */ /* 0x000fe2000001ff00 */
[----:B------:R1:W-:Y:S01]  /*1790*/  STL [R1+0x2c], RZ ;  /* 0x00002cff01007387 */ /* 0x0003e20000100800 */
[----:B------:R-:W-:Y:S02]  /*17a0*/  CS2R R214, SRZ ;  /* 0x0000000000d67805 */ /* 0x000fe4000001ff00 */
[----:B------:R-:W-:Y:S02]  /*17b0*/  CS2R R216, SRZ ;  /* 0x0000000000d87805 */ /* 0x000fe4000001ff00 */
[----:B------:R-:W-:Y:S01]  /*17c0*/  CS2R R218, SRZ ;  /* 0x0000000000da7805 */ /* 0x000fe2000001ff00 */
[----:B------:R1:W-:Y:S01]  /*17d0*/  STL [R1+0x28], RZ ;  /* 0x000028ff01007387 */ /* 0x0003e20000100800 */
[----:B------:R-:W-:Y:S02]  /*17e0*/  CS2R R220, SRZ ;  /* 0x0000000000dc7805 */ /* 0x000fe4000001ff00 */
[----:B------:R-:W-:-:S02]  /*17f0*/  CS2R R222, SRZ ;  /* 0x0000000000de7805 */ /* 0x000fc4000001ff00 */
[----:B------:R-:W-:Y:S01]  /*1800*/  CS2R R224, SRZ ;  /* 0x0000000000e07805 */ /* 0x000fe2000001ff00 */
[----:B------:R1:W-:Y:S01]  /*1810*/  STL [R1+0x24], RZ ;  /* 0x000024ff01007387 */ /* 0x0003e20000100800 */
[----:B------:R-:W-:Y:S01]  /*1820*/  ULEA.HI UR10, UR9, UR9, URZ, 0x1 ;  /* 0x00000009090a7291 */ /* 0x000fe2000f8f083f */
[----:B------:R-:W-:Y:S01]  /*1830*/  CS2R R226, SRZ ;  /* 0x0000000000e27805 */ /* 0x000fe2000001ff00 */
[----:B------:R-:W-:Y:S01]  /*1840*/  IMAD.MOV.U32 R228, RZ, RZ, RZ ;  /* 0x000000ffffe47224 */ /* 0x000fe200078e00ff */
[----:B------:R1:W-:Y:S01]  /*1850*/  STL [R1+0x20], RZ ;  /* 0x000020ff01007387 */ /* 0x0003e20000100800 */
[----:B------:R-:W-:Y:S01]  /*1860*/  ULOP3.LUT UR10, UR10, 0x7fffe, URZ, 0xc0, !UPT ;  /* 0x0007fffe0a0a7892 */ /* 0x000fe2000f8ec03f */
[----:B------:R-:W-:Y:S02]  /*1870*/  CS2R R24, SRZ ;  /* 0x0000000000187805 */ /* 0x000fe4000001ff00 */
[----:B------:R-:W-:Y:S01]  /*1880*/  CS2R R26, SRZ ;  /* 0x00000000001a7805 */ /* 0x000fe2000001ff00 */
[----:B------:R1:W-:Y:S01]  /*1890*/  STL [R1+0x1c], RZ ;  /* 0x00001cff01007387 */ /* 0x0003e20000100800 */
[----:B------:R-:W-:Y:S01]  /*18a0*/  UIADD3 UR10, UR9, -UR10, URZ ;  /* 0x8000000a090a7290 */ /* 0x000fe2000fffe03f */
[----:B------:R-:W-:-:S02]  /*18b0*/  CS2R R28, SRZ ;  /* 0x00000000001c7805 */ /* 0x000fc4000001ff00 */
[----:B----4-:R-:W-:Y:S01]  /*18c0*/  CS2R R30, SRZ ;  /* 0x00000000001e7805 */ /* 0x010fe2000001ff00 */
[----:B------:R1:W-:Y:S01]  /*18d0*/  STL [R1+0x18], RZ ;  /* 0x000018ff01007387 */ /* 0x0003e20000100800 */
[----:B------:R-:W-:Y:S01]  /*18e0*/  ULEA UR10, UR10, UR14, 0xd ;  /* 0x0000000e0a0a7291 */ /* 0x000fe2000f8e683f */
[----:B------:R-:W-:Y:S02]  /*18f0*/  CS2R R32, SRZ ;  /* 0x0000000000207805 */ /* 0x000fe4000001ff00 */
[----:B------:R-:W-:Y:S01]  /*1900*/  CS2R R34, SRZ ;  /* 0x0000000000227805 */ /* 0x000fe2000001ff00 */
[----:B------:R1:W-:Y:S01]  /*1910*/  STL [R1+0x14], RZ ;  /* 0x000014ff01007387 */ /* 0x0003e20000100800 */
[----:B------:R-:W-:Y:S01]  /*1920*/  UIADD3 UR10, UR10, 0x100, URZ ;  /* 0x000001000a0a7890 */ /* 0x000fe2000fffe03f */
[----:B------:R-:W-:Y:S02]  /*1930*/  CS2R R36, SRZ ;  /* 0x0000000000247805 */ /* 0x000fe4000001ff00 */
[----:B------:R-:W-:Y:S01]  /*1940*/  CS2R R38, SRZ ;  /* 0x0000000000267805 */ /* 0x000fe2000001ff00 */
[----:B------:R1:W-:Y:S01]  /*1950*/  STL [R1+0x10], RZ ;  /* 0x000010ff01007387 */ /* 0x0003e20000100800 */
[----:B------:R-:W-:Y:S01]  /*1960*/  USHF.R.U32.HI UR10, URZ, 0x4, UR10 ;  /* 0x000000043f0a7899 */ /* 0x000fe2000801160a */
[----:B------:R-:W-:-:S02]  /*1970*/  CS2R R40, SRZ ;  /* 0x0000000000287805 */ /* 0x000fc4000001ff00 */
[----:B------:R-:W-:Y:S01]  /*1980*/  CS2R R42, SRZ ;  /* 0x00000000002a7805 */ /* 0x000fe2000001ff00 */
[----:B------:R1:W-:Y:S01]  /*1990*/  STL [R1+0xc], RZ ;  /* 0x00000cff01007387 */ /* 0x0003e20000100800 */
[----:B------:R-:W-:Y:S01]  /*19a0*/  ULOP3.LUT UR15, UR10, 0x3fff, URZ, 0xc0, !UPT ;  /* 0x00003fff0a0f7892 */ /* 0x000fe2000f8ec03f */
        /* <DEDUP_REMOVED lines=10> */
[----:B------:R1:W-:Y:S01]  /*1a50*/  STL [R1], RZ ;  /* 0x000000ff01007387 */ /* 0x0003e20000100800 */
[----:B------:R-:W-:Y:S02]  /*1a60*/  CS2R R60, SRZ ;  /* 0x00000000003c7805 */ /* 0x000fe4000001ff00 */
[----:B------:R-:W-:Y:S02]  /*1a70*/  CS2R R62, SRZ ;  /* 0x00000000003e7805 */ /* 0x000fe4000001ff00 */
[----:B------:R-:W-:Y:S02]  /*1a80*/  CS2R R64, SRZ ;  /* 0x0000000000407805 */ /* 0x000fe4000001ff00 */
[----:B------:R-:W-:-:S02]  /*1a90*/  CS2R R66, SRZ ;  /* 0x0000000000427805 */ /* 0x000fc4000001ff00 */
[----:B------:R-:W-:Y:S02]  /*1aa0*/  CS2R R68, SRZ ;  /* 0x0000000000447805 */ /* 0x000fe4000001ff00 */
[----:B------:R-:W-:Y:S02]  /*1ab0*/  CS2R R70, SRZ ;  /* 0x0000000000467805 */ /* 0x000fe4000001ff00 */
        /* <DEDUP_REMOVED lines=39> */
[----:B------:R-:W-:Y:S01]  /*1d30*/  CS2R R150, SRZ ;  /* 0x0000000000967805 */ /* 0x000fe2000001ff00 */
[----:B-1----:R-:W-:Y:S06]  /*1d40*/  @!P0 BRA `(.L_x_17) ;  /* 0x0000001000948947 */ /* 0x002fec0003800000 */
[----:B------:R-:W-:-:S06]  /*1d50*/  UISETP.NE.AND UP0, UPT, UR23, 0x3, UPT ;  /* 0x000000031700788c */ /* 0x000fcc000bf05270 */
[----:B------:R-:W-:-:S13]  /*1d60*/  PLOP3.LUT P1, PT, PT, PT, UP0, 0x80, 0x0 ;  /* 0x000000000000781c */ /* 0x000fda0003f2f008 */
[----:B------:R-:W-:Y:S05]  /*1d70*/  @!P1 BRA `(.L_x_18) ;  /* 0x0000000000049947 */ /* 0x000fea0003800000 */
[----:B------:R-:W-:Y:S01]  /*1d80*/  BPT.TRAP 0x1 ;  /* 0x000000040000795c */ /* 0x000fe20000300000 */
.L_x_18:
[----:B------:R-:W-:Y:S01]  /*1d90*/  ULEA UR6, UR5, UR14, 0x3 ;  /* 0x0000000e05067291 */ /* 0x000fe2000f8e183f */
[----:B------:R-:W-:-:S05]  /*1da0*/  IMAD.U32 R0, RZ, RZ, UR4 ;  /* 0x00000004ff007e24 */ /* 0x000fca000f8e00ff */
[----:B------:R-:W-:-:S04]  /*1db0*/  SHF.L.U32 R0, R0, 0x1f, RZ ;  /* 0x0000001f00007819 */ /* 0x000fc800000006ff */
[----:B------:R0:W1:Y:S01]  /*1dc0*/  SYNCS.PHASECHK.TRANS64.TRYWAIT P0, [UR6], R0 ;  /* 0x00000000ff0075a7 */ /* 0x0000620008000146 */
[----:B------:R-:W-:Y:S05]  /*1dd0*/  @!P1 BRA `(.L_x_19) ;  /* 0x0000000000049947 */ /* 0x000fea0003800000 */
[----:B------:R-:W-:Y:S01]  /*1de0*/  BPT.TRAP 0x1 ;  /* 0x000000040000795c */ /* 0x000fe20000300000 */
.L_x_19:
[----:B-1----:R-:W-:Y:S05]  /*1df0*/  @P0 BRA `(.L_x_20) ;  /* 0x0000000000080947 */ /* 0x002fea0003800000 */
[----:B------:R-:W1:Y:S02]  /*1e00*/  SYNCS.PHASECHK.TRANS64.TRYWAIT P0, [UR6], R0 ;  /* 0x00000000ff0075a7 */ /* 0x000e640008000146 */
[----:B-1----:R-:W-:Y:S05]  /*1e10*/  @!P0 BRA `(.L_x_21) ;  /* 0x000000e400708947 */ /* 0x002fea0003800000 */
.L_x_20:
[----:B------:R-:W-:Y:S01]  /*1e20*/  UIADD3 UR6, UR14, 0x10100, URZ ;  /* 0x000101000e067890 */ /* 0x000fe2000fffe03f */
[----:B------:R-:W-:Y:S01]  /*1e30*/  WARPGROUP.ARRIVE ;  /* 0x00000000000079c5 */ /* 0x000fe20000000000 */
[----:B------:R-:W-:Y:S01]  /*1e40*/  ULOP3.LUT UR8, UR15, 0x10000, URZ, 0xfc, !UPT ;  /* 0x000100000f087892 */ /* 0x000fe2000f8efc3f */
[----:B------:R2:W-:Y:S01]  /*1e50*/  STL [R1+0x6c], RZ ;  /* 0x00006cff01007387 */ /* 0x0005e20000100800 */
[----:B------:R-:W-:Y:S01]  /*1e60*/  USHF.R.U32.HI UR6, URZ, 0x4, UR6 ;  /* 0x000000043f067899 */ /* 0x000fe20008011606 */
[----:B01----:R-:W-:Y:S01]  /*1e70*/  IMAD.MOV.U32 R0, RZ, RZ, RZ ;  /* 0x000000ffff007224 */ /* 0x003fe200078e00ff */
[----:B------:R-:W-:Y:S01]  /*1e80*/  UMOV UR9, 0x40000040 ;  /* 0x4000004000097882 */ /* 0x000fe20000000000 */
[----:B------:R-:W-:Y:S01]  /*1e90*/  UMOV UR11, 0x40000040 ;  /* 0x40000040000b7882 */ /* 0x000fe20000000000 */
[----:B------:R-:W-:Y:S01]  /*1ea0*/  ULOP3.LUT UR6, UR6, 0x3fff, URZ, 0xc0, !UPT ;  /* 0x00003fff06067892 */ /* 0x000fe2000f8ec03f */
[----:B------:R2:W-:Y:S01]  /*1eb0*/  STL [R1+0x68], RZ ;  /* 0x000068ff01007387 */ /* 0x0005e20000100800 */
[----:B------:R-:W-:-:S02]  /*1ec0*/  CS2R R2, SRZ ;  /* 0x0000000000027805 */ /* 0x000fc4000001ff00 */
[----:B------:R-:W-:Y:S01]  /*1ed0*/  CS2R R4, SRZ ;  /* 0x0000000000047805 */ /* 0x000fe2000001ff00 */
[----:B------:R-:W-:Y:S01]  /*1ee0*/  ULOP3.LUT UR7, UR6, 0x10000, URZ, 0xfc, !UPT ;  /* 0x0001000006077892 */ /* 0x000fe2000f8efc3f */
[----:B------:R2:W-:Y:S01]  /*1ef0*/  STL [R1+0x64], RZ ;  /* 0x000064ff01007387 */ /* 0x0005e20000100800 */
[----:B------:R-:W-:Y:S01]  /*1f00*/  ULEA UR6, UR5, UR8, 0xa ;  /* 0x0000000805067291 */ /* 0x000fe2000f8e503f */
[----:B------:R-:W-:Y:S01]  /*1f10*/  CS2R R6, SRZ ;  /* 0x0000000000067805 */ /* 0x000fe2000001ff00 */
[----:B------:R-:W-:Y:S01]  /*1f20*/  ULEA UR7, UR5, UR7, 0xb ;  /* 0x0000000705077291 */ /* 0x000fe2000f8e583f */
[----:B------:R2:W-:Y:S01]  /*1f30*/  STL [R1+0x60], RZ ;  /* 0x000060ff01007387 */ /* 0x0005e20000100800 */
[----:B------:R-:W-:Y:S02]  /*1f40*/  CS2R R8, SRZ ;  /* 0x0000000000087805 */ /* 0x000fe4000001ff00 */
[----:B------:R-:W-:Y:S02]  /*1f50*/  CS2R R10, SRZ ;  /* 0x00000000000a7805 */ /* 0x000fe4000001ff00 */
[----:B------:R-:W-:Y:S01]  /*1f60*/  CS2R R12, SRZ ;  /* 0x00000000000c7805 */ /* 0x000fe2000001ff00 */
[----:B------:R-:W-:Y:S01]  /*1f70*/  UMOV UR8, UR6 ;  /* 0x0000000600087c82 */ /* 0x000fe20008000000 */
[----:B------:R2:W-:Y:S01]  /*1f80*/  STL [R1+0x5c], RZ ;  /* 0x00005cff01007387 */ /* 0x0005e20000100800 */
[----:B------:R-:W-:Y:S01]  /*1f90*/  UMOV UR10, UR7 ;  /* 0x00000007000a7c82 */ /* 0x000fe20008000000 */
[----:B------:R-:W-:Y:S01]  /*1fa0*/  CS2R R14, SRZ ;  /* 0x00000000000e7805 */ /* 0x000fe2000001ff00 */
[----:B------:R-:W-:Y:S01]  /*1fb0*/  QGMMA.64x256x32.F32.E4M3.E4M3 R24, gdesc[UR8], RZ, !UPT ;  /* 0x03e00000081879f3 */ /* 0x000fe2000c7008ff */
[----:B------:R-:W-:Y:S01]  /*1fc0*/  UIADD3 UR8, UR6, 0x2, URZ ;  /* 0x0000000206087890 */ /* 0x000fe2000fffe03f */
[----:B------:R2:W-:Y:S01]  /*1fd0*/  STL [R1+0x58], RZ ;  /* 0x000058ff01007387 */ /* 0x0005e20000100800 */
[----:B------:R-:W-:Y:S01]  /*1fe0*/  UIADD3 UR10, UR7, 0x2, URZ ;  /* 0x00000002070a7890 */ /* 0x000fe2000fffe03f */
[----:B------:R-:W-:Y:S01]  /*1ff0*/  CS2R R16, SRZ ;  /* 0x0000000000107805 */ /* 0x000fe2000001ff00 */
[----:B------:R-:W-:Y:S01]  /*2000*/  UMOV UR9, 0x40000040 ;  /* 0x4000004000097882 */ /* 0x000fe20000000000 */
[----:B------:R-:W-:Y:S01]  /*2010*/  UMOV UR11, 0x40000040 ;  /* 0x40000040000b7882 */ /* 0x000fe20000000000 */
        /* <DEDUP_REMOVED lines=54> */
[----:B------:R-:W-:Y:S01]  /*2380*/  CS2R R226, SRZ ;  /* 0x0000000000e27805 */ /* 0x000fe2000001ff00 */
[----:B------:R-:W-:Y:S01]  /*2390*/  IMAD.MOV.U32 R228, RZ, RZ, RZ ;  /* 0x000000ffffe47224 */ /* 0x000fe200078e00ff */
[----:B------:R2:W-:Y:S04]  /*23a0*/  STL [R1+0x1c], RZ ;  /* 0x00001cff01007387 */ /* 0x0005e80000100800 */
[----:B------:R2:W-:Y:S04]  /*23b0*/  STL [R1+0x18], RZ ;  /* 0x000018ff01007387 */ /* 0x0005e80000100800 */
[----:B------:R2:W-:Y:S04]  /*23c0*/  STL [R1+0x14], RZ ;  /* 0x000014ff01007387 */ /* 0x0005e80000100800 */
[----:B------:R2:W-:Y:S04]  /*23d0*/  STL [R1+0x10], RZ ;  /* 0x000010ff01007387 */ /* 0x0005e80000100800 */
[----:B------:R2:W-:Y:S04]  /*23e0*/  STL [R1+0xc], RZ ;  /* 0x00000cff01007387 */ /* 0x0005e80000100800 */
[----:B------:R2:W-:Y:S04]  /*23f0*/  STL [R1+0x8], RZ ;  /* 0x000008ff01007387 */ /* 0x0005e80000100800 */
[----:B------:R2:W-:Y:S04]  /*2400*/  STL [R1+0x4], RZ ;  /* 0x000004ff01007387 */ /* 0x0005e80000100800 */
[----:B------:R2:W-:Y:S01]  /*2410*/  STL [R1], RZ ;  /* 0x000000ff01007387 */ /* 0x0005e20000100800 */
[----:B------:R-:W-:Y:S01]  /*2420*/  QGMMA.64x256x32.F32.E4M3.E4M3 R24, gdesc[UR8], R24 ;  /* 0x03e00000081879f3 */ /* 0x000fe20008700818 */
[----:B------:R-:W-:-:S02]  /*2430*/  UIADD3 UR8, UR6, 0x4, URZ ;  /* 0x0000000406087890 */ /* 0x000fc4000fffe03f */
[----:B------:R-:W-:Y:S01]  /*2440*/  UIADD3 UR10, UR7, 0x4, URZ ;  /* 0x00000004070a7890 */ /* 0x000fe2000fffe03f */
[----:B------:R-:W-:Y:S01]  /*2450*/  UMOV UR9, 0x40000040 ;  /* 0x4000004000097882 */ /* 0x000fe20000000000 */
[----:B------:R-:W-:-:S15]  /*2460*/  UMOV UR11, 0x40000040 ;  /* 0x40000040000b7882 */ /* 0x000fde0000000000 */
[----:B------:R-:W-:-:S08]  /*2470*/  NOP ;  /* 0x0000000000007918 */ /* 0x000fd00000000000 */
[----:B------:R-:W-:Y:S01]  /*2480*/  QGMMA.64x256x32.F32.E4M3.E4M3 R24, gdesc[UR8], R24 ;  /* 0x03e00000081879f3 */ /* 0x000fe20008700818 */
[----:B------:R-:W-:Y:S02]  /*2490*/  UIADD3 UR10, UR7, 0x6, URZ ;  /* 0x00000006070a7890 */ /* 0x000fe4000fffe03f */
[----:B------:R-:W-:Y:S01]  /*24a0*/  UIADD3 UR8, UR6, 0x6, URZ ;  /* 0x0000000606087890 */ /* 0x000fe2000fffe03f */
[----:B------:R-:W-:Y:S01]  /*24b0*/  ULDC UR7, c[0x0][0x50c] ;  /* 0x0001430000077ab9 */ /* 0x000fe20000000800 */
[----:B------:R-:W-:Y:S01]  /*24c0*/  UMOV UR9, 0x40000040 ;  /* 0x4000004000097882 */ /* 0x000fe20000000000 */
[----:B------:R-:W-:Y:S01]  /*24d0*/  UISETP.NE.AND UP0, UPT, UR7, 0x4, UPT ;  /* 0x000000040700788c */ /* 0x000fe2000bf05270 */
[----:B------:R-:W-:Y:S01]  /*24e0*/  UMOV UR11, 0x40000040 ;  /* 0x40000040000b7882 */ /* 0x000fe20000000000 */
[----:B------:R-:W-:Y:S02]  /*24f0*/  UMOV UR6, 0x4 ;  /* 0x0000000400067882 */ /* 0x000fe40000000000 */
[----:B------:R-:W-:-:S06]  /*2500*/  USEL UR7, URZ, 0x1, UP0 ;  /* 0x000000013f077887 */ /* 0x000fcc0008000000 */
[----:B------:R-:W-:-:S12]  /*2510*/  ISETP.NE.AND P0, PT, RZ, UR7, PT ;  /* 0x00000007ff007c0c */ /* 0x000fd8000bf05270 */
[----:B------:R-:W-:Y:S01]  /*2520*/  QGMMA.64x256x32.F32.E4M3.E4M3 R24, gdesc[UR8], R24, gsb0 ;  /* 0x03e00000081879f3 */ /* 0x000fe20008000818 */
[----:B--2---:R-:W-:Y:S05]  /*2530*/  @!P0 BRA `(.L_x_22) ;  /* 0x0000000800808947 */ /* 0x004fea0003800000 */
[----:B------:R-:W-:Y:S02]  /*2540*/  WARPGROUP.DEPBAR.LE gsb0, 0x0 ;  /* 0x00008000000079c5 */ /* 0x000fe40000010000 */
[----:B------:R-:W-:-:S01]  /*2550*/  FADD R227, RZ, R25 ;  /* 0x00000019ffe37221 */ /* 0x000fc20000000000 */
[----:B------:R-:W-:Y:S01]  /*2560*/  FADD R228, RZ, R24 ;  /* 0x00000018ffe47221 */ /* 0x000fe20000000000 */
[----:B------:R-:W-:-:S01]  /*2570*/  FADD R226, RZ, R26 ;  /* 0x0000001affe27221 */ /* 0x000fc20000000000 */
[----:B------:R-:W-:Y:S01]  /*2580*/  FADD R225, RZ, R27 ;  /* 0x0000001bffe17221 */ /* 0x000fe20000000000 */
[----:B------:R-:W-:-:S01]  /*2590*/  FADD R224, RZ, R28 ;  /* 0x0000001cffe07221 */ /* 0x000fc20000000000 */
[----:B------:R0:W-:Y:S01]  /*25a0*/  STL [R1+0x88], R227 ;  /* 0x000088e301007387 */ /* 0x0001e20000100800 */
[----:B------:R-:W-:-:S01]  /*25b0*/  FADD R223, RZ, R29 ;  /* 0x0000001dffdf7221 */ /* 0x000fc20000000000 */
[----:B------:R-:W-:Y:S01]  /*25c0*/  FADD R222, RZ, R30 ;  /* 0x0000001effde7221 */ /* 0x000fe20000000000 */
[----:B------:R-:W-:-:S01]  /*25d0*/  FADD R221, RZ, R31 ;  /* 0x0000001fffdd7221 */ /* 0x000fc20000000000 */
[----:B------:R-:W-:Y:S01]  /*25e0*/  FADD R220, RZ, R32 ;  /* 0x00000020ffdc7221 */ /* 0x000fe20000000000 */
[----:B------:R-:W-:-:S01]  /*25f0*/  FADD R219, RZ, R33 ;  /* 0x00000021ffdb7221 */ /* 0x000fc20000000000 */
[----:B------:R-:W-:Y:S01]  /*2600*/  FADD R218, RZ, R34 ;  /* 0x00000022ffda7221 */ /* 0x000fe20000000000 */
[----:B------:R-:W-:-:S01]  /*2610*/  FADD R217, RZ, R35 ;  /* 0x00000023ffd97221 */ /* 0x000fc20000000000 */
[----:B------:R-:W-:Y:S01]  /*2620*/  FADD R216, RZ, R36 ;  /* 0x00000024ffd87221 */ /* 0x000fe20000000000 */
[----:B------:R-:W-:-:S01]  /*2630*/  FADD R215, RZ, R37 ;  /* 0x00000025ffd77221 */ /* 0x000fc20000000000 */
[----:B0-----:R-:W-:Y:S01]  /*2640*/  FADD R227, RZ, R124 ;  /* 0x0000007cffe37221 */ /* 0x001fe20000000000 */
[----:B------:R-:W-:-:S01]  /*2650*/  FADD R214, RZ, R38 ;  /* 0x00000026ffd67221 */ /* 0x000fc20000000000 */
[----:B------:R-:W-:Y:S01]  /*2660*/  FADD R213, RZ, R39 ;  /* 0x00000027ffd57221 */ /* 0x000fe20000000000 */
[----:B------:R-:W-:-:S01]  /*2670*/  FADD R212, RZ, R40 ;  /* 0x00000028ffd47221 */ /* 0x000fc20000000000 */
[----:B------:R-:W-:Y:S01]  /*2680*/  FADD R211, RZ, R41 ;  /* 0x00000029ffd37221 */ /* 0x000fe20000000000 */
[----:B------:R0:W-:Y:S01]  /*2690*/  STL [R1], R227 ;  /* 0x000000e301007387 */ /* 0x0001e20000100800 */
        /* <DEDUP_REMOVED lines=94> */
[----:B0-----:R-:W-:-:S05]  /*2c80*/  FADD R227, RZ, R131 ;  /* 0x00000083ffe37221 */ /* 0x001fca0000000000 */
[----:B------:R0:W-:Y:S02]  /*2c90*/  STL [R1+0x1c], R227 ;  /* 0x00001ce301007387 */ /* 0x0001e40000100800 */
        /* <DEDUP_REMOVED lines=39> */
[----:B------:R0:W-:Y:S04]  /*2f10*/  STL [R1+0x6c], R227 ;  /* 0x00006ce301007387 */ /* 0x0001e80000100800 */
[----:B0-----:R0:W5:Y:S01]  /*2f20*/  LDL.LU R227, [R1+0x88] ;  /* 0x0000880001e37983 */ /* 0x0011620000300800 */
[----:B------:R-:W-:-:S05]  /*2f30*/  UMOV UR6, URZ ;  /* 0x0000003f00067c82 */ /* 0x000fca0008000000 */
.L_x_22:
[----:B------:R-:W-:Y:S01]  /*2f40*/  UIADD3 UR16, UR5, 0x1, URZ ;  /* 0x0000000105107890 */ /* 0x000fe2000fffe03f */
[----:B------:R-:W-:-:S03]  /*2f50*/  UMOV UR8, 0x1 ;  /* 0x0000000100087882 */ /* 0x000fc60000000000 */
[----:B------:R-:W-:-:S04]  /*2f60*/  UISETP.NE.AND UP0, UPT, UR16, 0x4, UPT ;  /* 0x000000041000788c */ /* 0x000fc8000bf05270 */
[----:B------:R-:W-:Y:S02]  /*2f70*/  USEL UR17, URZ, 0x1, UP0 ;  /* 0x000000013f117887 */ /* 0x000fe40008000000 */
[----:B------:R-:W-:Y:S02]  /*2f80*/  USEL UR16, UR16, URZ, UP0 ;  /* 0x0000003f10107287 */ /* 0x000fe40008000000 */
[----:B------:R-:W-:-:S12]  /*2f90*/  ULOP3.LUT UR17, UR4, UR17, URZ, 0x3c, !UPT ;  /* 0x0000001104117292 */ /* 0x000fd8000f8e3c3f */
.L_x_17:
[----:B------:R-:W-:-:S04]  /*2fa0*/  UISETP.LT.AND UP0, UPT, UR12, 0x1, UPT ;  /* 0x000000010c00788c */ /* 0x000fc8000bf01270 */
[----:B------:R-:W-:-:S04]  /*2fb0*/  USEL UR9, UR12, 0x1, UP0 ;  /* 0x000000010c097887 */ /* 0x000fc80008000000 */
[----:B------:R-:W-:-:S04]  /*2fc0*/  UIADD3 UR9, UR12, -UR9, URZ ;  /* 0x800000090c097290 */ /* 0x000fc8000fffe03f */
[----:B------:R-:W-:-:S06]  /*2fd0*/  UISETP.GE.AND UP0, UPT, UR9, 0x1, UPT ;  /* 0x000000010900788c */ /* 0x000fcc000bf06270 */
[----:B------:R-:W-:-:S13]  /*2fe0*/  PLOP3.LUT P0, PT, PT, PT, UP0, 0x80, 0x0 ;  /* 0x000000000000781c */ /* 0x000fda0003f0f008 */
[----:B------:R-:W-:Y:S05]  /*2ff0*/  @!P0 BRA `(.L_x_23) ;  /* 0x0000001000dc8947 */ /* 0x000fea0003800000 */
[----:B------:R-:W-:Y:S01]  /*3000*/  UMOV UR24, UR9 ;  /* 0x0000000900187c82 */ /* 0x000fe20008000000 */
[----:B------:R-:W-:Y:S01]  /*3010*/  UMOV UR25, UR5 ;  /* 0x0000000500197c82 */ /* 0x000fe20008000000 */
[----:B------:R-:W-:-:S05]  /*3020*/  ULDC UR27, c[0x0][0x50c] ;  /* 0x00014300001b7ab9 */ /* 0x000fca0000000800 */
.L_x_31:
[----:B------:R-:W-:-:S06]  /*3030*/  UISETP.NE.AND UP0, UPT, UR23, 0x3, UPT ;  /* 0x000000031700788c */ /* 0x000fcc000bf05270 */
[----:B------:R-:W-:-:S13]  /*3040*/  PLOP3.LUT P1, PT, PT, PT, UP0, 0x80, 0x0 ;  /* 0x000000000000781c */ /* 0x000fda0003f2f008 */
[----:B-----5:R-:W-:Y:S05]  /*3050*/  @!P1 BRA `(.L_x_24) ;  /* 0x0000000000049947 */ /* 0x020fea0003800000 */
[----:B------:R-:W-:Y:S01]  /*3060*/  BPT.TRAP 0x1 ;  /* 0x000000040000795c */ /* 0x000fe20000300000 */
.L_x_24:
[----:B------:R-:W1:Y:S01]  /*3070*/  S2UR UR9, SR_CgaCtaId ;  /* 0x00000000000979c3 */ /* 0x000e620000008800 */
[----:B------:R-:W-:Y:S01]  /*3080*/  UMOV UR14, 0x400 ;  /* 0x00000400000e7882 */ /* 0x000fe20000000000 */
[----:B------:R-:W-:-:S05]  /*3090*/  IMAD.U32 R229, RZ, RZ, UR17 ;  /* 0x00000011ffe57e24 */ /* 0x000fca000f8e00ff */
[----:B------:R-:W-:Y:S01]  /*30a0*/  SHF.L.U32 R229, R229, 0x1f, RZ ;  /* 0x0000001fe5e57819 */ /* 0x000fe200000006ff */
[----:B-1----:R-:W-:-:S04]  /*30b0*/  ULEA UR14, UR9, UR14, 0x18 ;  /* 0x0000000e090e7291 */ /* 0x002fc8000f8ec03f */
[----:B------:R-:W-:-:S09]  /*30c0*/  ULEA UR9, UR16, UR14, 0x3 ;  /* 0x0000000e10097291 */ /* 0x000fd2000f8e183f */
[----:B------:R1:W2:Y:S01]  /*30d0*/  SYNCS.PHASECHK.TRANS64.TRYWAIT P0, [UR9], R229 ;  /* 0x000000e5ff0075a7 */ /* 0x0002a20008000149 */
[----:B------:R-:W-:Y:S05]  /*30e0*/  @!P1 BRA `(.L_x_25) ;  /* 0x0000000000049947 */ /* 0x000fea0003800000 */
[----:B------:R-:W-:Y:S01]  /*30f0*/  BPT.TRAP 0x1 ;  /* 0x000000040000795c */ /* 0x000fe20000300000 */
.L_x_25:
[----:B--2---:R-:W-:Y:S05]  /*3100*/  @P0 BRA `(.L_x_26) ;  /* 0x0000000000080947 */ /* 0x004fea0003800000 */
[----:B------:R-:W2:Y:S02]  /*3110*/  SYNCS.PHASECHK.TRANS64.TRYWAIT P0, [UR9], R229 ;  /* 0x000000e5ff0075a7 */ /* 0x000ea40008000149 */
[----:B--2---:R-:W-:Y:S05]  /*3120*/  @!P0 BRA `(.L_x_27) ;  /* 0x000000d000c48947 */ /* 0x004fea0003800000 */
.L_x_26:
[----:B------:R-:W-:Y:S01]  /*3130*/  UIADD3 UR9, UR14, 0x10100, URZ ;  /* 0x000101000e097890 */ /* 0x000fe2000fffe03f */
[----:B------:R-:W-:Y:S01]  /*3140*/  WARPGROUP.ARRIVE ;  /* 0x00000000000079c5 */ /* 0x000fe20000000000 */
[----:B------:R-:W-:Y:S02]  /*3150*/  UISETP.NE.AND UP0, UPT, UR7, URZ, UPT ;  /* 0x0000003f0700728c */ /* 0x000fe4000bf05270 */
[----:B------:R-:W-:Y:S02]  /*3160*/  USHF.R.U32.HI UR9, URZ, 0x4, UR9 ;  /* 0x000000043f097899 */ /* 0x000fe40008011609 */
[----:B------:R-:W-:Y:S02]  /*3170*/  USEL UR8, UR8, URZ, !UP0 ;  /* 0x0000003f08087287 */ /* 0x000fe4000c000000 */
[----:B------:R-:W-:Y:S02]  /*3180*/  ULOP3.LUT UR9, UR9, 0x3fff, URZ, 0xc0, !UPT ;  /* 0x00003fff09097892 */ /* 0x000fe4000f8ec03f */
[----:B------:R-:W-:-:S02]  /*3190*/  ULOP3.LUT UR7, UR15, 0x10000, URZ, 0xfc, !UPT ;  /* 0x000100000f077892 */ /* 0x000fc4000f8efc3f */
[----:B------:R-:W-:Y:S02]  /*31a0*/  ULOP3.LUT UR9, UR9, 0x10000, URZ, 0xfc, !UPT ;  /* 0x0001000009097892 */ /* 0x000fe4000f8efc3f */
[----:B------:R-:W-:Y:S02]  /*31b0*/  UISETP.NE.U32.AND UP0, UPT, UR8, URZ, UPT ;  /* 0x0000003f0800728c */ /* 0x000fe4000bf05070 */
[----:B------:R-:W-:Y:S02]  /*31c0*/  ULEA UR7, UR16, UR7, 0xa ;  /* 0x0000000710077291 */ /* 0x000fe4000f8e503f */
[----:B------:R-:W-:Y:S01]  /*31d0*/  ULEA UR26, UR16, UR9, 0xb ;  /* 0x00000009101a7291 */ /* 0x000fe2000f8e583f */
[----:B------:R-:W-:Y:S02]  /*31e0*/  UMOV UR11, 0x40000040 ;  /* 0x40000040000b7882 */ /* 0x000fe40000000000 */
[----:B------:R-:W-:Y:S01]  /*31f0*/  UMOV UR9, 0x40000040 ;  /* 0x4000004000097882 */ /* 0x000fe20000000000 */
[----:B------:R-:W-:Y:S01]  /*3200*/  UIADD3 UR6, UR6, 0x4, URZ ;  /* 0x0000000406067890 */ /* 0x000fe2000fffe03f */
[----:B------:R-:W-:-:S02]  /*3210*/  UMOV UR8, UR7 ;  /* 0x0000000700087c82 */ /* 0x000fc40008000000 */
[----:B------:R-:W-:Y:S02]  /*3220*/  UMOV UR10, UR26 ;  /* 0x0000001a000a7c82 */ /* 0x000fe40008000000 */
[----:B------:R-:W-:Y:S01]  /*3230*/  QGMMA.64x256x32.F32.E4M3.E4M3 R24, gdesc[UR8], R24, UP0 ;  /* 0x03e00000081879f3 */ /* 0x000fe2000bf00818 */
[----:B------:R-:W-:Y:S02]  /*3240*/  UIADD3 UR8, UR7, 0x2, URZ ;  /* 0x0000000207087890 */ /* 0x000fe4000fffe03f */
[----:B------:R-:W-:Y:S01]  /*3250*/  UIADD3 UR10, UR26, 0x2, URZ ;  /* 0x000000021a0a7890 */ /* 0x000fe2000fffe03f */
[----:B------:R-:W-:Y:S01]  /*3260*/  UMOV UR9, 0x40000040 ;  /* 0x4000004000097882 */ /* 0x000fe20000000000 */
[----:B------:R-:W-:Y:S01]  /*3270*/  UMOV UR11, 0x40000040 ;  /* 0x40000040000b7882 */ /* 0x000fe20000000000 */
[----:B------:R-:W-:-:S15]  /*3280*/  UISETP.NE.AND UP0, UPT, UR6, UR27, UPT ;  /* 0x0000001b0600728c */ /* 0x000fde000bf05270 */
[----:B------:R-:W-:-:S07]  /*3290*/  NOP ;  /* 0x0000000000007918 */ /* 0x000fce0000000000 */
[----:B------:R-:W-:Y:S01]  /*32a0*/  QGMMA.64x256x32.F32.E4M3.E4M3 R24, gdesc[UR8], R24 ;  /* 0x03e00000081879f3 */ /* 0x000fe20008700818 */
[----:B------:R-:W-:Y:S02]  /*32b0*/  UIADD3 UR8, UR7, 0x4, URZ ;  /* 0x0000000407087890 */ /* 0x000fe4000fffe03f */
[----:B------:R-:W-:Y:S01]  /*32c0*/  UIADD3 UR10, UR26, 0x4, URZ ;  /* 0x000000041a0a7890 */ /* 0x000fe2000fffe03f */
[----:B------:R-:W-:Y:S01]  /*32d0*/  UMOV UR9, 0x40000040 ;  /* 0x4000004000097882 */ /* 0x000fe20000000000 */
[----:B------:R-:W-:-:S15]  /*32e0*/  UMOV UR11, 0x40000040 ;  /* 0x40000040000b7882 */ /* 0x000fde0000000000 */
[----:B------:R-:W-:-:S08]  /*32f0*/  NOP ;  /* 0x0000000000007918 */ /* 0x000fd00000000000 */
[----:B------:R-:W-:Y:S01]  /*3300*/  QGMMA.64x256x32.F32.E4M3.E4M3 R24, gdesc[UR8], R24 ;  /* 0x03e00000081879f3 */ /* 0x000fe20008700818 */
[----:B------:R-:W-:Y:S02]  /*3310*/  UIADD3 UR8, UR7, 0x6, URZ ;  /* 0x0000000607087890 */ /* 0x000fe4000fffe03f */
[----:B------:R-:W-:Y:S01]  /*3320*/  UIADD3 UR10, UR26, 0x6, URZ ;  /* 0x000000061a0a7890 */ /* 0x000fe2000fffe03f */
[----:B------:R-:W-:Y:S01]  /*3330*/  UMOV UR9, 0x40000040 ;  /* 0x4000004000097882 */ /* 0x000fe20000000000 */
[----:B------:R-:W-:Y:S01]  /*3340*/  UMOV UR11, 0x40000040 ;  /* 0x40000040000b7882 */ /* 0x000fe20000000000 */
[----:B------:R-:W-:-:S06]  /*3350*/  USEL UR7, URZ, 0x1, UP0 ;  /* 0x000000013f077887 */ /* 0x000fcc0008000000 */
[----:B------:R-:W-:-:S15]  /*3360*/  ISETP.NE.AND P0, PT, RZ, UR7, PT ;  /* 0x00000007ff007c0c */ /* 0x000fde000bf05270 */
[----:B------:R-:W-:-:S01]  /*3370*/  NOP ;  /* 0x0000000000007918 */ /* 0x000fc20000000000 */
[----:B------:R-:W-:Y:S03]  /*3380*/  QGMMA.64x256x32.F32.E4M3.E4M3 R24, gdesc[UR8], R24, gsb0 ;  /* 0x03e00000081879f3 */ /* 0x000fe60008000818 */
[----:B------:R-:W-:Y:S02]  /*3390*/  WARPGROUP.DEPBAR.LE gsb0, 0x1 ;  /* 0x00008000000079c5 */ /* 0x000fe40000010100 */
[----:B------:R-:W-:Y:S05]  /*33a0*/  @!P0 BRA `(.L_x_28) ;  /* 0x0000000c00708947 */ /* 0x000fea0003800000 */
[----:B------:R-:W-:Y:S02]  /*33b0*/  WARPGROUP.DEPBAR.LE gsb0, 0x0 ;  /* 0x00008000000079c5 */ /* 0x000fe40000010000 */
[----:B-----5:R-:W-:-:S01]  /*33c0*/  FADD R227, R25, R227 ;  /* 0x000000e319e37221 */ /* 0x020fc20000000000 */
[----:B------:R-:W-:Y:S01]  /*33d0*/  FADD R226, R26, R226 ;  /* 0x000000e21ae27221 */ /* 0x000fe20000000000 */
[----:B------:R-:W-:-:S01]  /*33e0*/  FADD R225, R27, R225 ;  /* 0x000000e11be17221 */ /* 0x000fc20000000000 */
[----:B------:R-:W-:Y:S01]  /*33f0*/  FADD R224, R28, R224 ;  /* 0x000000e01ce07221 */ /* 0x000fe20000000000 */
[----:B------:R-:W-:-:S01]  /*3400*/  FADD R223, R29, R223 ;  /* 0x000000df1ddf7221 */ /* 0x000fc20000000000 */
[----:B------:R2:W-:Y:S01]  /*3410*/  STL [R1+0x88], R227 ;  /* 0x000088e301007387 */ /* 0x0005e20000100800 */
[----:B------:R-:W-:-:S01]  /*3420*/  FADD R222, R30, R222 ;  /* 0x000000de1ede7221 */ /* 0x000fc20000000000 */
[----:B------:R-:W-:Y:S01]  /*3430*/  FADD R221, R31, R221 ;  /* 0x000000dd1fdd7221 */ /* 0x000fe20000000000 */
[----:B------:R-:W-:-:S01]  /*3440*/  FADD R220, R32, R220 ;  /* 0x000000dc20dc7221 */ /* 0x000fc20000000000 */
[----:B------:R-:W-:Y:S01]  /*3450*/  FADD R219, R33, R219 ;  /* 0x000000db21db7221 */ /* 0x000fe20000000000 */
[----:B------:R-:W-:-:S01]  /*3460*/  FADD R218, R34, R218 ;  /* 0x000000da22da7221 */ /* 0x000fc20000000000 */
[----:B------:R-:W-:Y:S01]  /*3470*/  FADD R217, R35, R217 ;  /* 0x000000d923d97221 */ /* 0x000fe20000000000 */
[----:B------:R-:W-:-:S01]  /*3480*/  FADD R216, R36, R216 ;  /* 0x000000d824d87221 */ /* 0x000fc20000000000 */
[----:B------:R-:W-:Y:S01]  /*3490*/  FADD R215, R37, R215 ;  /* 0x000000d725d77221 */ /* 0x000fe20000000000 */
[----:B------:R-:W-:-:S01]  /*34a0*/  FADD R214, R38, R214 ;  /* 0x000000d626d67221 */ /* 0x000fc20000000000 */
[----:B--2---:R-:W2:Y:S01]  /*34b0*/  LDL.LU R227, [R1+0x28] ;  /* 0x0000280001e37983 */ /* 0x004ea20000300800 */
[----:B------:R-:W-:-:S01]  /*34c0*/  FADD R213, R39, R213 ;  /* 0x000000d527d57221 */ /* 0x000fc20000000000 */
[----:B------:R-:W-:Y:S01]  /*34d0*/  FADD R212, R40, R212 ;  /* 0x000000d428d47221 */ /* 0x000fe20000000000 */
[----:B------:R-:W-:-:S01]  /*34e0*/  FADD R211, R41, R211 ;  /* 0x000000d329d37221 */ /* 0x000fc20000000000 */
[----:B------:R3:W-:Y:S01]  /*34f0*/  STL [R1+0x8c], R226 ;  /* 0x00008ce201007387 */ /* 0x0007e20000100800 */
[----:B------:R-:W-:-:S03]  /*3500*/  FADD R228, R24, R228 ;  /* 0x000000e418e47221 */ /* 0x000fc60000000000 */
[----:B---3--:R-:W3:Y:S04]  /*3510*/  LDL.LU R226, [R1+0x24] ;  /* 0x0000240001e27983 */ /* 0x008ee80000300800 */
[----:B------:R4:W-:Y:S04]  /*3520*/  STL [R1+0x90], R225 ;  /* 0x000090e101007387 */ /* 0x0009e80000100800 */
[----:B----4-:R-:W4:Y:S04]  /*3530*/  LDL.LU R225, [R1+0x20] ;  /* 0x0000200001e17983 */ /* 0x010f280000300800 */
[----:B------:R0:W-:Y:S04]  /*3540*/  STL [R1+0x94], R224 ;  /* 0x000094e001007387 */ /* 0x0001e80000100800 */
[----:B0-----:R-:W4:Y:S04]  /*3550*/  LDL.LU R224, [R1+0x1c] ;  /* 0x00001c0001e07983 */ /* 0x001f280000300800 */
        /* <DEDUP_REMOVED lines=13> */
[----:B0-----:R-:W4:Y:S04]  /*3630*/  LDL.LU R217, [R1] ;  /* 0x0000000001d97983 */ /* 0x001f280000300800 */
[----:B------:R-:W-:Y:S04]  /*3640*/  STL [R1+0xb4], R216 ;  /* 0x0000b4d801007387 */ /* 0x000fe80000100800 */
[----:B------:R-:W-:Y:S04]  /*3650*/  STL [R1+0xb8], R215 ;  /* 0x0000b8d701007387 */ /* 0x000fe80000100800 */
[----:B------:R-:W-:Y:S04]  /*3660*/  STL [R1+0xbc], R214 ;  /* 0x0000bcd601007387 */ /* 0x000fe80000100800 */
[----:B------:R-:W-:Y:S04]  /*3670*/  STL [R1+0xc0], R213 ;  /* 0x0000c0d501007387 */ /* 0x000fe80000100800 */
[----:B------:R-:W-:Y:S04]  /*3680*/  STL [R1+0xc4], R212 ;  /* 0x0000c4d401007387 */ /* 0x000fe80000100800 */
[----:B------:R0:W-:Y:S01]  /*3690*/  STL [R1+0xc8], R211 ;  /* 0x0000c8d301007387 */ /* 0x0001e20000100800 */
[----:B--2---:R-:W-:-:S01]  /*36a0*/  FADD R227, R134, R227 ;  /* 0x000000e386e37221 */ /* 0x004fc20000000000 */
[----:B---3--:R-:W-:Y:S01]  /*36b0*/  FADD R226, R133, R226 ;  /* 0x000000e285e27221 */ /* 0x008fe20000000000 */
[----:B----4-:R-:W-:-:S01]  /*36c0*/  FADD R225, R132, R225 ;  /* 0x000000e184e17221 */ /* 0x010fc20000000000 */
[----:B------:R-:W-:Y:S01]  /*36d0*/  FADD R224, R131, R224 ;  /* 0x000000e083e07221 */ /* 0x000fe20000000000 */
[----:B------:R-:W-:-:S01]  /*36e0*/  FADD R223, R130, R223 ;  /* 0x000000df82df7221 */ /* 0x000fc20000000000 */
[----:B------:R-:W-:Y:S01]  /*36f0*/  FADD R222, R129, R222 ;  /* 0x000000de81de7221 */ /* 0x000fe20000000000 */
[----:B------:R-:W-:-:S01]  /*3700*/  FADD R221, R128, R221 ;  /* 0x000000dd80dd7221 */ /* 0x000fc20000000000 */
[----:B------:R-:W-:Y:S01]  /*3710*/  FADD R220, R127, R220 ;  /* 0x000000dc7fdc7221 */ /* 0x000fe20000000000 */
[----:B------:R-:W-:-:S01]  /*3720*/  FADD R219, R126, R219 ;  /* 0x000000db7edb7221 */ /* 0x000fc20000000000 */
[----:B------:R-:W-:Y:S01]  /*3730*/  FADD R218, R125, R218 ;  /* 0x000000da7dda7221 */ /* 0x000fe20000000000 */
[----:B------:R-:W-:-:S05]  /*3740*/  FADD R217, R124, R217 ;  /* 0x000000d97cd97221 */ /* 0x000fca0000000000 */
[----:B------:R2:W-:Y:S04]  /*3750*/  STL [R1], R217 ;  /* 0x000000d901007387 */ /* 0x0005e80000100800 */
[----:B------:R3:W-:Y:S04]  /*3760*/  STL [R1+0x4], R218 ;  /* 0x000004da01007387 */ /* 0x0007e80000100800 */
[----:B------:R4:W-:Y:S04]  /*3770*/  STL [R1+0x8], R219 ;  /* 0x000008db01007387 */ /* 0x0009e80000100800 */
[----:B------:R1:W-:Y:S04]  /*3780*/  STL [R1+0xc], R220 ;  /* 0x00000cdc01007387 */ /* 0x0003e80000100800 */
[----:B------:R1:W-:Y:S04]  /*3790*/  STL [R1+0x10], R221 ;  /* 0x000010dd01007387 */ /* 0x0003e80000100800 */
[----:B------:R1:W-:Y:S04]  /*37a0*/  STL [R1+0x14], R222 ;  /* 0x000014de01007387 */ /* 0x0003e80000100800 */
[----:B------:R1:W-:Y:S04]  /*37b0*/  STL [R1+0x18], R223 ;  /* 0x000018df01007387 */ /* 0x0003e80000100800 */
[----:B------:R1:W-:Y:S04]  /*37c0*/  STL [R1+0x1c], R224 ;  /* 0x00001ce001007387 */ /* 0x0003e80000100800 */
[----:B0-----:R-:W4:Y:S04]  /*37d0*/  LDL.LU R211, [R1+0x2c] ;  /* 0x00002c0001d37983 */ /* 0x001f280000300800 */
[----:B------:R0:W-:Y:S04]  /*37e0*/  STL [R1+0x20], R225 ;  /* 0x000020e101007387 */ /* 0x0001e80000100800 */
[----:B------:R-:W4:Y:S04]  /*37f0*/  LDL.LU R212, [R1+0x30] ;  /* 0x0000300001d47983 */ /* 0x000f280000300800 */
[----:B------:R0:W-:Y:S04]  /*3800*/  STL [R1+0x24], R226 ;  /* 0x000024e201007387 */ /* 0x0001e80000100800 */
[----:B------:R-:W4:Y:S04]  /*3810*/  LDL.LU R213, [R1+0x34] ;  /* 0x0000340001d57983 */ /* 0x000f280000300800 */
[----:B------:R0:W-:Y:S04]  /*3820*/  STL [R1+0x28], R227 ;  /* 0x000028e301007387 */ /* 0x0001e80000100800 */
[----:B------:R-:W4:Y:S04]  /*3830*/  LDL.LU R214, [R1+0x38] ;  /* 0x0000380001d67983 */ /* 0x000f280000300800 */
[----:B------:R-:W4:Y:S04]  /*3840*/  LDL.LU R215, [R1+0x3c] ;  /* 0x00003c0001d77983 */ /* 0x000f280000300800 */
[----:B------:R-:W4:Y:S04]  /*3850*/  LDL.LU R216, [R1+0x40] ;  /* 0x0000400001d87983 */ /* 0x000f280000300800 */
[----:B--2---:R-:W2:Y:S04]  /*3860*/  LDL.LU R217, [R1+0x44] ;  /* 0x0000440001d97983 */ /* 0x004ea80000300800 */
[----:B---3--:R-:W3:Y:S04]  /*3870*/  LDL.LU R218, [R1+0x48] ;  /* 0x0000480001da7983 */ /* 0x008ee80000300800 */
[----:B----4-:R-:W4:Y:S04]  /*3880*/  LDL.LU R219, [R1+0x4c] ;  /* 0x00004c0001db7983 */ /* 0x010f280000300800 */
[----:B-1----:R-:W4:Y:S04]  /*3890*/  LDL.LU R220, [R1+0x50] ;  /* 0x0000500001dc7983 */ /* 0x002f280000300800 */
[----:B------:R-:W4:Y:S04]  /*38a0*/  LDL.LU R221, [R1+0x54] ;  /* 0x0000540001dd7983 */ /* 0x000f280000300800 */
[----:B------:R-:W4:Y:S04]  /*38b0*/  LDL.LU R222, [R1+0x58] ;  /* 0x0000580001de7983 */ /* 0x000f280000300800 */
[----:B------:R-:W4:Y:S04]  /*38c0*/  LDL.LU R223, [R1+0x5c] ;  /* 0x00005c0001df7983 */ /* 0x000f280000300800 */
[----:B------:R-:W4:Y:S04]  /*38d0*/  LDL.LU R224, [R1+0x60] ;  /* 0x0000600001e07983 */ /* 0x000f280000300800 */
[----:B0-----:R-:W4:Y:S04]  /*38e0*/  LDL.LU R225, [R1+0x64] ;  /* 0x0000640001e17983 */ /* 0x001f280000300800 */
[----:B------:R-:W4:Y:S04]  /*38f0*/  LDL.LU R226, [R1+0x68] ;  /* 0x0000680001e27983 */ /* 0x000f280000300800 */
[----:B------:R-:W4:Y:S01]  /*3900*/  LDL.LU R227, [R1+0x6c] ;  /* 0x00006c0001e37983 */ /* 0x000f220000300800 */
[----:B------:R-:W-:-:S05]  /*3910*/  FADD R211, R135, R211 ;  /* 0x000000d387d37221 */ /* 0x000fca0000000000 */
[----:B------:R0:W-:Y:S01]  /*3920*/  STL [R1+0x2c], R211 ;  /* 0x00002cd301007387 */ /* 0x0001e20000100800 */
[----:B------:R-:W-:-:S03]  /*3930*/  FADD R212, R136, R212 ;  /* 0x000000d488d47221 */ /* 0x000fc60000000000 */
[----:B0-----:R0:W5:Y:S01]  /*3940*/  LDL.LU R211, [R1+0xc8] ;  /* 0x0000c80001d37983 */ /* 0x0011620000300800 */
[----:B------:R-:W-:-:S03]  /*3950*/  FADD R213, R137, R213 ;  /* 0x000000d589d57221 */ /* 0x000fc60000000000 */
[----:B------:R1:W-:Y:S01]  /*3960*/  STL [R1+0x30], R212 ;  /* 0x000030d401007387 */ /* 0x0003e20000100800 */
[----:B------:R-:W-:-:S01]  /*3970*/  FADD R214, R138, R214 ;  /* 0x000000d68ad67221 */ /* 0x000fc20000000000 */
[----:B------:R-:W-:Y:S02]  /*3980*/  FADD R215, R139, R215 ;  /* 0x000000d78bd77221 */ /* 0x000fe40000000000 */
[----:B-1----:R0:W5:Y:S01]  /*3990*/  LDL.LU R212, [R1+0xc4] ;  /* 0x0000c40001d47983 */ /* 0x0021620000300800 */
[----:B------:R-:W-:-:S03]  /*39a0*/  FADD R216, R140, R216 ;  /* 0x000000d88cd87221 */ /* 0x000fc60000000000 */
[----:B------:R1:W-:Y:S01]  /*39b0*/  STL [R1+0x34], R213 ;  /* 0x000034d501007387 */ /* 0x0003e20000100800 */
[----:B--2---:R-:W-:-:S03]  /*39c0*/  FADD R217, R141, R217 ;  /* 0x000000d98dd97221 */ /* 0x004fc60000000000 */
[----:B-1----:R0:W5:Y:S01]  /*39d0*/  LDL.LU R213, [R1+0xc0] ;  /* 0x0000c00001d57983 */ /* 0x0021620000300800 */
[----:B---3--:R-:W-:-:S03]  /*39e0*/  FADD R218, R142, R218 ;  /* 0x000000da8eda7221 */ /* 0x008fc60000000000 */
[----:B------:R1:W-:Y:S01]  /*39f0*/  STL [R1+0x38], R214 ;  /* 0x000038d601007387 */ /* 0x0003e20000100800 */
[----:B----4-:R-:W-:-:S01]  /*3a00*/  FADD R219, R143, R219 ;  /* 0x000000db8fdb7221 */ /* 0x010fc20000000000 */
[----:B------:R-:W-:Y:S02]  /*3a10*/  FADD R220, R144, R220 ;  /* 0x000000dc90dc7221 */ /* 0x000fe40000000000 */
[----:B-1----:R0:W5:Y:S04]  /*3a20*/  LDL.LU R214, [R1+0xbc] ;  /* 0x0000bc0001d67983 */ /* 0x0021680000300800 */
[----:B------:R1:W-:Y:S01]  /*3a30*/  STL [R1+0x3c], R215 ;  /* 0x00003cd701007387 */ /* 0x0003e20000100800 */
[----:B------:R-:W-:-:S01]  /*3a40*/  FADD R221, R145, R221 ;  /* 0x000000dd91dd7221 */ /* 0x000fc20000000000 */
[----:B------:R-:W-:-:S02]  /*3a50*/  FADD R222, R146, R222 ;  /* 0x000000de92de7221 */ /* 0x000fc40000000000 */
[----:B-1----:R0:W5:Y:S04]  /*3a60*/  LDL.LU R215, [R1+0xb8] ;  /* 0x0000b80001d77983 */ /* 0x0021680000300800 */
[----:B------:R1:W-:Y:S01]  /*3a70*/  STL [R1+0x40], R216 ;  /* 0x000040d801007387 */ /* 0x0003e20000100800 */
[----:B------:R-:W-:-:S03]  /*3a80*/  FADD R223, R147, R223 ;  /* 0x000000df93df7221 */ /* 0x000fc60000000000 */
        /* <DEDUP_REMOVED lines=13> */
[----:B------:R1:W-:Y:S04]  /*3b60*/  STL [R1+0x54], R221 ;  /* 0x000054dd01007387 */ /* 0x0003e80000100800 */
        /* <DEDUP_REMOVED lines=12> */
[----:B-1----:R0:W5:Y:S01]  /*3c30*/  LDL.LU R227, [R1+0x88] ;  /* 0x0000880001e37983 */ /* 0x0021620000300800 */
        /* <DEDUP_REMOVED lines=82> */
[----:B0-----:R-:W-:-:S06]  /*4160*/  UMOV UR6, URZ ;  /* 0x0000003f00067c82 */ /* 0x001fcc0008000000 */
.L_x_28:
[----:B------:R-:W-:Y:S05]  /*4170*/  @!P1 BRA `(.L_x_29) ;  /* 0x0000000000049947 */ /* 0x000fea0003800000 */
[----:B------:R-:W-:Y:S01]  /*4180*/  BPT.TRAP 0x1 ;  /* 0x000000040000795c */ /* 0x000fe20000300000 */
.L_x_29:
[----:B------:R2:W-:Y:S04]  /*4190*/  STL [R1+0x8c], R2 ;  /* 0x00008c0201007387 */ /* 0x0005e80000100800 */
[----:B--2---:R-:W2:Y:S04]  /*41a0*/  LDL R2, [R1+0x70] ;  /* 0x0000700001027983 */ /* 0x004ea80000100800 */
[----:B-----5:R3:W-:Y:S04]  /*41b0*/  STL [R1+0x88], R0 ;  /* 0x0000880001007387 */ /* 0x0207e80000100800 */
[----:B---3--:R-:W3:Y:S01]  /*41c0*/  LDL R0, [R1+0x74] ;  /* 0x0000740001007983 */ /* 0x008ee20000100800 */
[----:B-1----:R-:W-:Y:S01]  /*41d0*/  IMAD.U32 R229, RZ, RZ, UR25 ;  /* 0x00000019ffe57e24 */ /* 0x002fe2000f8e00ff */
[----:B--2---:R-:W-:-:S02]  /*41e0*/  ISETP.NE.AND P0, PT, R2, RZ, PT ;  /* 0x000000ff0200720c */ /* 0x004fc40003f05270 */
[----:B------:R1:W5:Y:S11]  /*41f0*/  LDL.LU R2, [R1+0x8c] ;  /* 0x00008c0001027983 */ /* 0x0003760000300800 */
[----:B------:R-:W-:-:S05]  /*4200*/  @P0 LEA R229, R229, UR14, 0x3 ;  /* 0x0000000ee5e50c11 */ /* 0x000fca000f8e18ff */
[----:B------:R-:W-:-:S05]  /*4210*/  @P0 VIADD R229, R229, 0x20 ;  /* 0x00000020e5e50836 */ /* 0x000fca0000000000 */
[----:B---3--:R-:W-:Y:S02]  /*4220*/  @P0 PRMT R229, R0, 0x654, R229 ;  /* 0x0000065400e50816 */ /* 0x008fe400000000e5 */
[----:B------:R1:W5:Y:S01]  /*4230*/  LDL.LU R0, [R1+0x88] ;  /* 0x0000880001007983 */ /* 0x0003620000300800 */
[----:B------:R-:W-:Y:S01]  /*4240*/  UISETP.GT.U32.AND UP0, UPT, UR13, 0x1, UPT ;  /* 0x000000010d00788c */ /* 0x000fe2000bf04070 */
[----:B------:R1:W-:Y:S05]  /*4250*/  @P0 SYNCS.ARRIVE.TRANS64.RED.A1T0 RZ, [R229+URZ], RZ ;  /* 0x000000ffe5ff09a7 */ /* 0x0003ea000810043f */
[----:B------:R-:W-:-:S13]  /*4260*/  PLOP3.LUT P0, PT, PT, PT, UP0, 0x80, 0x0 ;  /* 0x000000000000781c */ /* 0x000fda0003f0f008 */
[----:B-1----:R-:W-:Y:S05]  /*4270*/  @P0 BRA `(.L_x_30) ;  /* 0x0000000000040947 */ /* 0x002fea0003800000 */
[----:B------:R-:W-:Y:S01]  /*4280*/  BPT.TRAP 0x1 ;  /* 0x000000040000795c */ /* 0x000fe20000300000 */
.L_x_30:
[----:B------:R-:W-:Y:S02]  /*4290*/  UISETP.GT.AND UP2, UPT, UR24, 0x1, UPT ;  /* 0x000000011800788c */ /* 0x000fe4000bf44270 */
[----:B------:R-:W-:Y:S02]  /*42a0*/  UIADD3 UR16, UR16, 0x1, URZ ;  /* 0x0000000110107890 */ /* 0x000fe4000fffe03f */
[----:B------:R-:W-:Y:S02]  /*42b0*/  UIADD3 UR25, UR25, 0x1, URZ ;  /* 0x0000000119197890 */ /* 0x000fe4000fffe03f */
[----:B------:R-:W-:Y:S01]  /*42c0*/  PLOP3.LUT P0, PT, PT, PT, UP2, 0x80, 0x0 ;  /* 0x000000000000781c */ /* 0x000fe20003f0f028 */
[----:B------:R-:W-:Y:S02]  /*42d0*/  UISETP.NE.AND UP0, UPT, UR16, 0x4, UPT ;  /* 0x000000041000788c */ /* 0x000fe4000bf05270 */
[----:B------:R-:W-:Y:S02]  /*42e0*/  UIADD3 UR9, UR24, -0x1, URZ ;  /* 0xffffffff18097890 */ /* 0x000fe4000fffe03f */
[----:B------:R-:W-:-:S02]  /*42f0*/  USEL UR8, URZ, 0x1, UP0 ;  /* 0x000000013f087887 */ /* 0x000fc40008000000 */
[----:B------:R-:W-:Y:S02]  /*4300*/  UISETP.NE.AND UP1, UPT, UR25, 0x4, UPT ;  /* 0x000000041900788c */ /* 0x000fe4000bf25270 */
[----:B------:R-:W-:Y:S02]  /*4310*/  ULOP3.LUT UR17, UR17, UR8, URZ, 0x3c, !UPT ;  /* 0x0000000811117292 */ /* 0x000fe4000f8e3c3f */
[----:B------:R-:W-:Y:S02]  /*4320*/  USEL UR16, UR16, URZ, UP0 ;  /* 0x0000003f10107287 */ /* 0x000fe40008000000 */
[----:B------:R-:W-:Y:S01]  /*4330*/  USEL UR25, UR25, URZ, UP1 ;  /* 0x0000003f19197287 */ /* 0x000fe20008800000 */
[----:B------:R-:W-:Y:S01]  /*4340*/  UMOV UR8, 0x1 ;  /* 0x0000000100087882 */ /* 0x000fe20000000000 */
[----:B------:R-:W-:Y:S01]  /*4350*/  UMOV UR24, UR9 ;  /* 0x0000000900187c82 */ /* 0x000fe20008000000 */
[----:B------:R-:W-:Y:S09]  /*4360*/  @P0 BRA `(.L_x_31) ;  /* 0xffffffec00300947 */ /* 0x000ff2000383ffff */
.L_x_23:
[----:B------:R-:W-:-:S04]  /*4370*/  UISETP.NE.AND UP0, UPT, UR6, URZ, UPT ;  /* 0x0000003f0600728c */ /* 0x000fc8000bf05270 */
[----:B------:R-:W-:-:S06]  /*4380*/  USEL UR6, URZ, 0x1, !UP0 ;  /* 0x000000013f067887 */ /* 0x000fcc000c000000 */
[----:B------:R-:W-:-:S13]  /*4390*/  ISETP.NE.AND P0, PT, RZ, UR6, PT ;  /* 0x00000006ff007c0c */ /* 0x000fda000bf05270 */
[----:B------:R-:W-:Y:S05]  /*43a0*/  @!P0 BRA `(.L_x_32) ;  /* 0x0000000c00c48947 */ /* 0x000fea0003800000 */
[----:B------:R-:W-:Y:S02]  /*43b0*/  WARPGROUP.DEPBAR.LE gsb0, 0x0 ;  /* 0x00008000000079c5 */ /* 0x000fe40000010000 */
[----:B-----5:R-:W-:Y:S01]  /*43c0*/  FADD R227, R25, R227 ;  /* 0x000000e319e37221 */ /* 0x020fe20000000000 */
[----:B------:R-:W-:-:S04]  /*43d0*/  FADD R228, R24, R228 ;  /* 0x000000e418e47221 */ /* 0x000fc80000000000 */
[----:B------:R1:W-:Y:S04]  /*43e0*/  STL [R1+0x88], R227 ;  /* 0x000088e301007387 */ /* 0x0003e80000100800 */
[----:B-1----:R-:W2:Y:S04]  /*43f0*/  LDL.LU R227, [R1+0x6c] ;  /* 0x00006c0001e37983 */ /* 0x002ea80000300800 */
[----:B--2---:R1:W-:Y:S04]  /*4400*/  STL [R1+0x8c], R227 ;  /* 0x00008ce301007387 */ /* 0x0043e80000100800 */
        /* <DEDUP_REMOVED lines=52> */
[----:B-1----:R-:W2:Y:S01]  /*4750*/  LDL.LU R227, [R1] ;  /* 0x0000000001e37983 */ /* 0x002ea20000300800 */
[----:B------:R-:W-:Y:S01]  /*4760*/  FADD R226, R26, R226 ;  /* 0x000000e21ae27221 */ /* 0x000fe20000000000 */
        /* <DEDUP_REMOVED lines=97> */
[----:B--2---:R-:W-:-:S05]  /*4d80*/  FADD R227, R124, R227 ;  /* 0x000000e37ce37221 */ /* 0x004fca0000000000 */
[----:B------:R1:W-:Y:S04]  /*4d90*/  STL [R1], R227 ;  /* 0x000000e301007387 */ /* 0x0003e80000100800 */
[----:B-1----:R-:W2:Y:S02]  /*4da0*/  LDL.LU R227, [R1+0xf4] ;  /* 0x0000f40001e37983 */ /* 0x002ea40000300800 */
[----:B--2---:R-:W-:-:S05]  /*4db0*/  FADD R227, R125, R227 ;  /* 0x000000e37de37221 */ /* 0x004fca0000000000 */
[----:B------:R1:W-:Y:S04]  /*4dc0*/  STL [R1+0x4], R227 ;  /* 0x000004e301007387 */ /* 0x0003e80000100800 */
        /* <DEDUP_REMOVED lines=78> */
[----:B-1----:R1:W5:Y:S02]  /*52b0*/  LDL.LU R227, [R1+0x88] ;  /* 0x0000880001e37983 */ /* 0x0023640000300800 */
.L_x_32:
[----:B------:R-:W-:Y:S02]  /*52c0*/  WARPGROUP.DEPBAR.LE gsb0, 0x0 ;  /* 0x00008000000079c5 */ /* 0x000fe40000010000 */
[----:B------:R-:W2:Y:S02]  /*52d0*/  LDC R24, c[0x0][0x28c] ;  /* 0x0000a300ff187b82 */ /* 0x000ea40000000800 */
[----:B--2---:R-:W-:-:S13]  /*52e0*/  ISETP.GE.AND P0, PT, R24, 0x1, PT ;  /* 0x000000011800780c */ /* 0x004fda0003f06270 */
[----:B------:R-:W-:Y:S05]  /*52f0*/  @!P0 BRA `(.L_x_33) ;  /* 0x0000000000688947 */ /* 0x000fea0003800000 */
[----:B------:R-:W-:-:S06]  /*5300*/  UISETP.NE.AND UP0, UPT, UR23, 0x3, UPT ;  /* 0x000000031700788c */ /* 0x000fcc000bf05270 */
[----:B------:R-:W-:-:S13]  /*5310*/  PLOP3.LUT P0, PT, PT, PT, UP0, 0x80, 0x0 ;  /* 0x000000000000781c */ /* 0x000fda0003f0f008 */
[----:B------:R-:W-:Y:S05]  /*5320*/  @!P0 BRA `(.L_x_34) ;  /* 0x0000000000048947 */ /* 0x000fea0003800000 */
[----:B------:R-:W-:Y:S01]  /*5330*/  BPT.TRAP 0x1 ;  /* 0x000000040000795c */ /* 0x000fe20000300000 */
.L_x_34:
[----:B-----5:R2:W-:Y:S04]  /*5340*/  STL [R1+0x8c], R2 ;  /* 0x00008c0201007387 */ /* 0x0205e80000100800 */
[----:B--2---:R-:W2:Y:S04]  /*5350*/  LDL R2, [R1+0x70] ;  /* 0x0000700001027983 */ /* 0x004ea80000100800 */
[----:B------:R3:W-:Y:S04]  /*5360*/  STL [R1+0x88], R0 ;  /* 0x0000880001007387 */ /* 0x0007e80000100800 */
[----:B---3--:R-:W3:Y:S01]  /*5370*/  LDL R0, [R1+0x74] ;  /* 0x0000740001007983 */ /* 0x008ee20000100800 */
[----:B------:R-:W-:Y:S01]  /*5380*/  UISETP.LT.AND UP1, UPT, UR12, 0x1, UPT ;  /* 0x000000010c00788c */ /* 0x000fe2000bf21270 */
[----:B------:R-:W-:Y:S01]  /*5390*/  IMAD.U32 R25, RZ, RZ, UR14 ;  /* 0x0000000eff197e24 */ /* 0x000fe2000f8e00ff */
[----:B--2---:R-:W-:-:S02]  /*53a0*/  ISETP.NE.AND P0, PT, R2, RZ, PT ;  /* 0x000000ff0200720c */ /* 0x004fc40003f05270 */
[----:B------:R2:W5:Y:S11]  /*53b0*/  LDL.LU R2, [R1+0x8c] ;  /* 0x00008c0001027983 */ /* 0x0005760000300800 */
[----:B------:R-:W-:-:S05]  /*53c0*/  VOTEU.ANY UP0, P0 ;  /* 0x00000000003f7886 */ /* 0x000fca0000000100 */
[----:B------:R-:W-:-:S04]  /*53d0*/  @UP0 USEL UR6, UR12, 0x1, UP1 ;  /* 0x000000010c060887 */ /* 0x000fc80008800000 */
[----:B------:R-:W-:-:S06]  /*53e0*/  @UP0 UIADD3 UR6, UR5, UR12, -UR6 ;  /* 0x0000000c05060290 */ /* 0x000fcc000fffe806 */
[----:B------:R-:W-:-:S04]  /*53f0*/  IMAD.U32 R24, RZ, RZ, UR6 ;  /* 0x00000006ff187e24 */ /* 0x000fc8000f8e00ff */
[----:B------:R-:W-:-:S05]  /*5400*/  @P0 IMAD.SHL.U32 R24, R24, 0x8, RZ ;  /* 0x0000000818180824 */ /* 0x000fca00078e00ff */
[----:B------:R-:W-:-:S04]  /*5410*/  @P0 LOP3.LUT R24, R24, 0x18, RZ, 0xc0, !PT ;  /* 0x0000001818180812 */ /* 0x000fc800078ec0ff */
[----:B------:R-:W-:-:S04]  /*5420*/  @P0 IADD3 R24, R25, 0x20, R24 ;  /* 0x0000002019180810 */ /* 0x000fc80007ffe018 */
[----:B---3--:R-:W-:Y:S02]  /*5430*/  @P0 PRMT R24, R0, 0x654, R24 ;  /* 0x0000065400180816 */ /* 0x008fe40000000018 */
[----:B------:R2:W5:Y:S01]  /*5440*/  LDL.LU R0, [R1+0x88] ;  /* 0x0000880001007983 */ /* 0x0005620000300800 */
[----:B------:R-:W-:Y:S01]  /*5450*/  UISETP.GT.U32.AND UP0, UPT, UR13, 0x1, UPT ;  /* 0x000000010d00788c */ /* 0x000fe2000bf04070 */
[----:B------:R2:W-:Y:S05]  /*5460*/  @P0 SYNCS.ARRIVE.TRANS64.RED.A1T0 RZ, [R24+URZ], RZ ;  /* 0x000000ff18ff09a7 */ /* 0x0005ea000810043f */
[----:B------:R-:W-:-:S13]  /*5470*/  PLOP3.LUT P0, PT, PT, PT, UP0, 0x80, 0x0 ;  /* 0x000000000000781c */ /* 0x000fda0003f0f008 */
[----:B--2---:R-:W-:Y:S05]  /*5480*/  @P0 BRA `(.L_x_33) ;  /* 0x0000000000040947 */ /* 0x004fea0003800000 */
[----:B------:R-:W-:Y:S01]  /*5490*/  BPT.TRAP 0x1 ;  /* 0x000000040000795c */ /* 0x000fe20000300000 */
.L_x_33:
[----:B------:R-:W-:Y:S01]  /*54a0*/  STL [R1+0x90], R3 ;  /* 0x0000900301007387 */ /* 0x000fe20000100800 */
[----:B------:R-:W2:Y:S01]  /*54b0*/  LDC R28, c[0x0][0x288] ;  /* 0x0000a200ff1c7b82 */ /* 0x000ea20000000800 */
[----:B------:R-:W-:Y:S02]  /*54c0*/  ULDC UR6, c[0x0][0x284] ;  /* 0x0000a10000067ab9 */ /* 0x000fe40000000800 */
[----:B-----5:R3:W-:Y:S04]  /*54d0*/  STL [R1+0x8c], R2 ;  /* 0x00008c0201007387 */ /* 0x0207e80000100800 */
[----:B---3--:R-:W3:Y:S04]  /*54e0*/  LDL.LU R2, [R1+0x84] ;  /* 0x0000840001027983 */ /* 0x008ee80000300800 */
[----:B------:R4:W-:Y:S01]  /*54f0*/  STL [R1+0x88], R0 ;  /* 0x0000880001007387 */ /* 0x0009e20000100800 */
[----:B------:R-:W0:Y:S03]  /*5500*/  S2R R3, SR_TID.X ;  /* 0x0000000000037919 */ /* 0x000e260000002100 */
[----:B----4-:R-:W4:Y:S01]  /*5510*/  LDL.LU R0, [R1+0x80] ;  /* 0x0000800001007983 */ /* 0x010f220000300800 */
[----:B0-----:R-:W-:-:S02]  /*5520*/  SHF.R.U32.HI R24, RZ, 0x2, R3 ;  /* 0x00000002ff187819 */ /* 0x001fc40000011603 */
[----:B------:R-:W-:Y:S02]  /*5530*/  LOP3.LUT R26, R3, 0x60, RZ, 0xc0, !PT ;  /* 0x00000060031a7812 */ /* 0x000fe400078ec0ff */
[----:B------:R-:W-:Y:S02]  /*5540*/  SHF.R.U32.HI R27, RZ, 0x7, R3 ;  /* 0x00000007ff1b7819 */ /* 0x000fe40000011603 */
[----:B------:R-:W-:Y:S02]  /*5550*/  LOP3.LUT R25, R24, 0x7, RZ, 0xc0, !PT ;  /* 0x0000000718197812 */ /* 0x000fe400078ec0ff */
[----:B------:R-:W-:Y:S02]  /*5560*/  SHF.R.U32.HI R26, RZ, 0x1, R26 ;  /* 0x00000001ff1a7819 */ /* 0x000fe4000001161a */
[----:B------:R-:W-:Y:S02]  /*5570*/  LOP3.LUT R24, R27, 0x1, RZ, 0xc0, !PT ;  /* 0x000000011b187812 */ /* 0x000fe400078ec0ff */
[----:B------:R-:W-:-:S03]  /*5580*/  IADD3 R27, RZ, -R26, -R25 ;  /* 0x8000001aff1b7210 */ /* 0x000fc60007ffe819 */
[C---:B------:R-:W-:Y:S02]  /*5590*/  IMAD.SHL.U32 R30, R24.reuse, 0x40, RZ ;  /* 0x00000040181e7824 */ /* 0x040fe400078e00ff */
[----:B------:R-:W-:Y:S01]  /*55a0*/  IMAD R29, R24, -0x40, R27 ;  /* 0xffffffc0181d7824 */ /* 0x000fe200078e021b */
[C---:B------:R-:W-:Y:S01]  /*55b0*/  LOP3.LUT R24, R3.reuse, 0x3, RZ, 0xc0, !PT ;  /* 0x0000000303187812 */ /* 0x040fe200078ec0ff */
[----:B------:R-:W-:Y:S01]  /*55c0*/  IMAD.SHL.U32 R27, R3, 0x2, RZ ;  /* 0x00000002031b7824 */ /* 0x000fe200078e00ff */
[----:B------:R-:W-:Y:S01]  /*55d0*/  LOP3.LUT R25, R30, 0x40, R25, 0xe2, !PT ;  /* 0x000000401e197812 */ /* 0x000fe200078ee219 */
[----:B------:R0:W5:Y:S03]  /*55e0*/  LDL.LU R3, [R1+0x90] ;  /* 0x0000900001037983 */ /* 0x0001660000300800 */
[----:B------:R-:W-:Y:S01]  /*55f0*/  LOP3.LUT R27, R27, 0x6, RZ, 0xc0, !PT ;  /* 0x000000061b1b7812 */ /* 0x000fe200078ec0ff */
[----:B--2---:R-:W-:-:S02]  /*5600*/  IMAD R24, R24, -0x2, R28 ;  /* 0xfffffffe18187824 */ /* 0x004fc400078e021c */
[C---:B---3--:R-:W-:Y:S02]  /*5610*/  IMAD.SHL.U32 R30, R2.reuse, 0x80, RZ ;  /* 0x00000080021e7824 */ /* 0x048fe400078e00ff */
[----:B------:R-:W-:Y:S02]  /*5620*/  IMAD.WIDE R32, R2, 0x80, RZ ;  /* 0x0000008002207825 */ /* 0x000fe400078e02ff */
[----:B------:R0:W5:Y:S02]  /*5630*/  LDL.LU R2, [R1+0x8c] ;  /* 0x00008c0001027983 */ /* 0x0001640000300800 */
[----:B----4-:R-:W-:-:S05]  /*5640*/  IMAD.SHL.U32 R35, R0, 0x100, RZ ;  /* 0x0000010000237824 */ /* 0x010fca00078e00ff */
[----:B------:R-:W-:Y:S02]  /*5650*/  ISETP.GE.AND P0, PT, R35, R28, PT ;  /* 0x0000001c2300720c */ /* 0x000fe40003f06270 */
[----:B------:R-:W-:Y:S02]  /*5660*/  PRMT R28, R27, 0x6540, R0 ;  /* 0x000065401b1c7816 */ /* 0x000fe40000000000 */
[----:B------:R0:W5:Y:S01]  /*5670*/  LDL.LU R0, [R1+0x88] ;  /* 0x0000880001007983 */ /* 0x0001620000300800 */
[C---:B------:R-:W-:Y:S02]  /*5680*/  ISETP.GE.OR P0, PT, R30.reuse, UR6, P0 ;  /* 0x000000061e007c0c */ /* 0x040fe40008706670 */
[----:B------:R-:W-:Y:S01]  /*5690*/  IADD3 R38, -R30, UR6, R29 ;  /* 0x000000061e267c10 */ /* 0x000fe2000fffe11d */
[----:B------:R-:W-:Y:S01]  /*56a0*/  IMAD.IADD R35, R24, 0x1, -R35 ;  /* 0x0000000118237824 */ /* 0x000fe200078e0a23 */
[----:B------:R-:W-:Y:S01]  /*56b0*/  LOP3.LUT R39, R32, R25, R26, 0xfe, !PT ;  /* 0x0000001920277212 */ /* 0x000fe200078efe1a */
[----:B------:R-:W-:-:S08]  /*56c0*/  IMAD.MOV.U32 R34, RZ, RZ, -0x1 ;  /* 0xffffffffff227424 */ /* 0x000fd000078e00ff */
[----:B0-----:R-:W-:Y:S05]  /*56d0*/  @P0 BRA `(.L_x_35) ;  /* 0x0000008c00ac0947 */ /* 0x001fea0003800000 */
[----:B------:R-:W0:Y:S01]  /*56e0*/  LDC.64 R26, c[0x0][0x5c8] ;  /* 0x00017200ff1a7b82 */ /* 0x000e220000000a00 */
[----:B------:R-:W-:Y:S01]  /*56f0*/  USHF.R.S32.HI UR7, URZ, 0x1f, UR22 ;  /* 0x0000001f3f077899 */ /* 0x000fe20008011416 */
[--C-:B------:R-:W-:Y:S01]  /*5700*/  SHF.R.S32.HI R29, RZ, 0x1f, R28.reuse ;  /* 0x0000001fff1d7819 */ /* 0x100fe2000001141c */
[----:B------:R-:W-:Y:S01]  /*5710*/  ULDC.64 UR8, c[0x0][0x5d0] ;  /* 0x0001740000087ab9 */ /* 0x000fe20000000a00 */
[----:B------:R-:W-:Y:S01]  /*5720*/  BSSY B0, `(.L_x_35) ;  /* 0x00008e6000007945 */ /* 0x000fe20003800000 */
[----:B------:R-:W-:Y:S02]  /*5730*/  UIMAD UR6, UR7, UR8, URZ ;  /* 0x00000008070672a4 */ /* 0x000fe4000f8e023f */
[----:B------:R-:W-:Y:S02]  /*5740*/  IMAD.U32 R25, RZ, RZ, UR8 ;  /* 0x00000008ff197e24 */ /* 0x000fe4000f8e00ff */
[----:B------:R-:W-:Y:S02]  /*5750*/  UIMAD UR6, UR22, UR9, UR6 ;  /* 0x00000009160672a4 */ /* 0x000fe4000f8e0206 */
[----:B------:R-:W-:Y:S01]  /*5760*/  IMAD.WIDE.U32 R24, R25, UR22, R28 ;  /* 0x0000001619187c25 */ /* 0x000fe2000f8e001c */
[----:B------:R-:W-:-:S03]  /*5770*/  ULDC.64 UR8, c[0x0][0x5c0] ;  /* 0x0001700000087ab9 */ /* 0x000fc60000000a00 */
[----:B------:R-:W-:Y:S02]  /*5780*/  VIADD R25, R25, UR6 ;  /* 0x0000000619197c36 */ /* 0x000fe40008000000 */
[-C--:B0-----:R-:W-:Y:S02]  /*5790*/  IMAD R30, R33, R26.reuse, RZ ;  /* 0x0000001a211e7224 */ /* 0x081fe400078e02ff */
[----:B------:R-:W-:-:S04]  /*57a0*/  IMAD.WIDE.U32 R24, R39, R26, R24 ;  /* 0x0000001a27187225 */ /* 0x000fc800078e0018 */
[----:B------:R-:W-:-:S04]  /*57b0*/  IMAD R31, R39, R27, R30 ;  /* 0x0000001b271f7224 */ /* 0x000fc800078e021e */
[----:B------:R-:W-:Y:S01]  /*57c0*/  IMAD.IADD R30, R25, 0x1, R31 ;  /* 0x00000001191e7824 */ /* 0x000fe200078e021f */
[----:B------:R-:W-:Y:S02]  /*57d0*/  LEA R25, P0, R26, R24, 0x3 ;  /* 0x000000181a197211 */ /* 0x000fe400078018ff */
[----:B------:R-:W-:Y:S02]  /*57e0*/  IADD3 R24, P1, R24, UR8, RZ ;  /* 0x0000000818187c10 */ /* 0x000fe4000ff3e0ff */
[----:B------:R-:W-:Y:S02]  /*57f0*/  LEA.HI.X R27, R26, R30, R27, 0x3, P0 ;  /* 0x0000001e1a1b7211 */ /* 0x000fe400000f1c1b */
[----:B------:R-:W-:Y:S02]  /*5800*/  FSETP.NEU.AND P0, PT, RZ, UR21, PT ;  /* 0x00000015ff007c0b */ /* 0x000fe4000bf0d000 */
[----:B------:R-:W-:Y:S02]  /*5810*/  IADD3 R26, P3, R25, UR8, RZ ;  /* 0x00000008191a7c10 */ /* 0x000fe4000ff7e0ff */
[----:B------:R-:W-:-:S02]  /*5820*/  IADD3.X R25, R30, UR9, RZ, P1, !PT ;  /* 0x000000091e197c10 */ /* 0x000fc40008ffe4ff */
[----:B------:R-:W-:-:S07]  /*5830*/  IADD3.X R27, R27, UR9, RZ, P3, !PT ;  /* 0x000000091b1b7c10 */ /* 0x000fce0009ffe4ff */
[----:B------:R-:W-:Y:S05]  /*5840*/  @!P0 BRA `(.L_x_36) ;  /* 0x0000006800d48947 */ /* 0x000fea0003800000 */
[----:B------:R-:W-:Y:S01]  /*5850*/  ULDC.64 UR8, c[0x0][0x5b8] ;  /* 0x00016e0000087ab9 */ /* 0x000fe20000000a00 */
[----:B------:R-:W-:Y:S01]  /*5860*/  ISETP.GE.AND P0, PT, R38, 0x1, PT ;  /* 0x000000012600780c */ /* 0x000fe20003f06270 */
[----:B------:R-:W-:Y:S02]  /*5870*/  UIMAD UR6, UR7, UR8, URZ ;  /* 0x00000008070672a4 */ /* 0x000fe4000f8e023f */
[----:B------:R-:W-:Y:S01]  /*5880*/  IMAD.U32 R31, RZ, RZ, UR8 ;  /* 0x00000008ff1f7e24 */ /* 0x000fe2000f8e00ff */
[----:B------:R-:W-:Y:S01]  /*5890*/  BSSY B1, `(.L_x_37) ;  /* 0x0000010000017945 */ /* 0x000fe20003800000 */
[----:B------:R-:W-:Y:S01]  /*58a0*/  ISETP.LT.OR P4, PT, R35, 0x1, !P0 ;  /* 0x000000012300780c */ /* 0x000fe20004781670 */
[----:B------:R-:W-:Y:S02]  /*58b0*/  UIMAD UR6, UR22, UR9, UR6 ;  /* 0x00000009160672a4 */ /* 0x000fe4000f8e0206 */
[----:B------:R-:W-:Y:S01]  /*58c0*/  IMAD.WIDE.U32 R28, R31, UR22, R28 ;  /* 0x000000161f1c7c25 */ /* 0x000fe2000f8e001c */
[----:B------:R-:W-:-:S03]  /*58d0*/  ULDC.64 UR8, c[0x0][0x5a8] ;  /* 0x00016a0000087ab9 */ /* 0x000fc60000000a00 */
[----:B------:R-:W-:Y:S02]  /*58e0*/  IMAD.MOV.U32 R30, RZ, RZ, R28 ;  /* 0x000000ffff1e7224 */ /* 0x000fe400078e001c */
[----:B------:R-:W-:Y:S01]  /*58f0*/  VIADD R31, R29, UR6 ;  /* 0x000000061d1f7c36 */ /* 0x000fe20008000000 */
[----:B------:R-:W-:Y:S02]  /*5900*/  ULDC.64 UR6, c[0x0][0x5b0] ;  /* 0x00016c0000067ab9 */ /* 0x000fe40000000a00 */
[----:B------:R-:W-:Y:S02]  /*5910*/  IMAD R36, R33, UR6, RZ ;  /* 0x0000000621247c24 */ /* 0x000fe4000f8e02ff */
[----:B------:R-:W-:-:S04]  /*5920*/  IMAD.WIDE.U32 R28, R39, UR6, R30 ;  /* 0x00000006271c7c25 */ /* 0x000fc8000f8e001e */
[--C-:B------:R-:W-:Y:S01]  /*5930*/  IMAD R37, R39, UR7, R36.reuse ;  /* 0x0000000727257c24 */ /* 0x100fe2000f8e0224 */
[----:B------:R-:W-:Y:S02]  /*5940*/  IADD3 R28, P1, R28, UR8, RZ ;  /* 0x000000081c1c7c10 */ /* 0x000fe4000ff3e0ff */
[----:B------:R-:W-:Y:S02]  /*5950*/  PRMT R36, RZ, 0x7610, R36 ;  /* 0x00007610ff247816 */ /* 0x000fe40000000024 */
[----:B------:R-:W-:Y:S01]  /*5960*/  IADD3.X R29, R29, UR9, R37, P1, !PT ;  /* 0x000000091d1d7c10 */ /* 0x000fe20008ffe425 */
[----:B------:R-:W-:Y:S08]  /*5970*/  @P4 BRA `(.L_x_38) ;  /* 0x0000000000044947 */ /* 0x000ff00003800000 */
[----:B------:R0:W5:Y:S02]  /*5980*/  LDG.E.U8 R36, desc[UR18][R28.64] ;  /* 0x000000121c247981 */ /* 0x000164000c1e1100 */
.L_x_38:
[----:B------:R-:W-:Y:S05]  /*5990*/  BSYNC B1 ;  /* 0x0000000000017941 */ /* 0x000fea0003800000 */
.L_x_37:
[----:B-----5:R-:W-:Y:S01]  /*59a0*/  LOP3.LUT R36, R36, 0xff, RZ, 0xc0, !PT ;  /* 0x000000ff24247812 */ /* 0x020fe200078ec0ff */
[----:B------:R-:W-:Y:S01]  /*59b0*/  BSSY B1, `(.L_x_39) ;  /* 0x000000b000017945 */ /* 0x000fe20003800000 */
[----:B------:R-:W-:Y:S02]  /*59c0*/  ISETP.LT.OR P3, PT, R35, 0x2, !P0 ;  /* 0x000000022300780c */ /* 0x000fe40004761670 */
[----:B------:R-:W-:-:S05]  /*59d0*/  F2FP.F16.E4M3.UNPACK_B R36, R36 ;  /* 0x00000024ff24723e */ /* 0x000fca00020006ff */
[----:B------:R-:W-:-:S05]  /*59e0*/  HADD2.F32 R36, -RZ, R36.H0_H0 ;  /* 0x20000024ff247230 */ /* 0x000fca0000004100 */
[----:B------:R-:W-:Y:S01]  /*59f0*/  FMUL R37, R36, UR21 ;  /* 0x0000001524257c20 */ /* 0x000fe20008400000 */
[----:B------:R-:W-:-:S03]  /*5a00*/  PRMT R36, RZ, 0x7610, R36 ;  /* 0x00007610ff247816 */ /* 0x000fc60000000024 */
[----:B------:R-:W-:-:S05]  /*5a10*/  FFMA R37, R228, UR20, R37 ;  /* 0x00000014e4257c23 */ /* 0x000fca0008000025 */
[----:B------:R-:W-:-:S05]  /*5a20*/  F2FP.SATFINITE.E4M3.F32.PACK_AB_MERGE_C R37, RZ, R37, RZ ;  /* 0x00000025ff25723e */ /* 0x000fca00048070ff */
[----:B------:R2:W-:Y:S01]  /*5a30*/  @!P4 STG.E.U8 desc[UR18][R24.64], R37 ;  /* 0x000000251800c986 */ /* 0x0005e2000c101112 */
[----:B------:R-:W-:Y:S05]  /*5a40*/  @P3 BRA `(.L_x_40) ;  /* 0x0000000000043947 */ /* 0x000fea0003800000 */
[----:B------:R3:W5:Y:S02]  /*5a50*/  LDG.E.U8 R36, desc[UR18][R28.64+0x1] ;  /* 0x000001121c247981 */ /* 0x000764000c1e1100 */
.L_x_40:
[----:B------:R-:W-:Y:S05]  /*5a60*/  BSYNC B1 ;  /* 0x0000000000017941 */ /* 0x000fea0003800000 */
.L_x_39:
[----:B-----5:R-:W-:Y:S01]  /*5a70*/  LOP3.LUT R36, R36, 0xff, RZ, 0xc0, !PT ;  /* 0x000000ff24247812 */ /* 0x020fe200078ec0ff */
[----:B------:R-:W-:Y:S01]  /*5a80*/  BSSY B1, `(.L_x_41) ;  /* 0x0000013000017945 */ /* 0x000fe20003800000 */
[----:B--2---:R-:W-:Y:S02]  /*5a90*/  IADD3 R37, P1, R39, 0x8, RZ ;  /* 0x0000000827257810 */ /* 0x004fe40007f3e0ff */
[----:B------:R-:W-:-:S03]  /*5aa0*/  F2FP.F16.E4M3.UNPACK_B R36, R36 ;  /* 0x00000024ff24723e */ /* 0x000fc600020006ff */
[----:B------:R-:W-:Y:S01]  /*5ab0*/  IMAD.X R32, RZ, RZ, R33, P1 ;  /* 0x000000ffff207224 */ /* 0x000fe200008e0621 */
[----:B------:R-:W-:Y:S01]  /*5ac0*/  ISETP.GE.AND P1, PT, R38, 0x9, PT ;  /* 0x000000092600780c */ /* 0x000fe20003f26270 */
[----:B------:R-:W-:Y:S02]  /*5ad0*/  HADD2.F32 R36, -RZ, R36.H0_H0 ;  /* 0x20000024ff247230 */ /* 0x000fe40000004100 */
[----:B------:R-:W-:Y:S01]  /*5ae0*/  IMAD R32, R32, UR6, RZ ;  /* 0x0000000620207c24 */ /* 0x000fe2000f8e02ff */
[----:B------:R-:W-:Y:S01]  /*5af0*/  ISETP.LT.OR P5, PT, R35, 0x1, !P1 ;  /* 0x000000012300780c */ /* 0x000fe20004fa1670 */
[----:B------:R-:W-:-:S04]  /*5b00*/  IMAD.WIDE.U32 R30, R37, UR6, R30 ;  /* 0x00000006251e7c25 */ /* 0x000fc8000f8e001e */
[----:B------:R-:W-:Y:S01]  /*5b10*/  FMUL R36, R36, UR21 ;  /* 0x0000001524247c20 */ /* 0x000fe20008400000 */
[----:B------:R-:W-:-:S03]  /*5b20*/  IMAD R37, R37, UR7, R32 ;  /* 0x0000000725257c24 */ /* 0x000fc6000f8e0220 */
[----:B------:R-:W-:Y:S01]  /*5b30*/  FFMA R36, R227, UR20, R36 ;  /* 0x00000014e3247c23 */ /* 0x000fe20008000024 */
[----:B------:R-:W-:Y:S02]  /*5b40*/  IADD3 R30, P4, R30, UR8, RZ ;  /* 0x000000081e1e7c10 */ /* 0x000fe4000ff9e0ff */
[----:B------:R-:W-:Y:S02]  /*5b50*/  PRMT R32, RZ, 0x7610, R32 ;  /* 0x00007610ff207816 */ /* 0x000fe40000000020 */
[----:B------:R-:W-:Y:S02]  /*5b60*/  F2FP.SATFINITE.E4M3.F32.PACK_AB_MERGE_C R33, RZ, R36, RZ ;  /* 0x00000024ff21723e */ /* 0x000fe400048070ff */
[----:B------:R-:W-:-:S03]  /*5b70*/  IADD3.X R31, R31, UR9, R37, P4, !PT ;  /* 0x000000091f1f7c10 */ /* 0x000fc6000a7fe425 */
[----:B------:R2:W-:Y:S01]  /*5b80*/  @!P3 STG.E.U8 desc[UR18][R24.64+0x1], R33 ;  /* 0x000001211800b986 */ /* 0x0005e2000c101112 */
[----:B------:R-:W-:Y:S05]  /*5b90*/  @P5 BRA `(.L_x_42) ;  /* 0x0000000000045947 */ /* 0x000fea0003800000 */
[----:B------:R4:W5:Y:S02]  /*5ba0*/  LDG.E.U8 R32, desc[UR18][R30.64] ;  /* 0x000000121e207981 */ /* 0x000964000c1e1100 */
.L_x_42:
[----:B------:R-:W-:Y:S05]  /*5bb0*/  BSYNC B1 ;  /* 0x0000000000017941 */ /* 0x000fea0003800000 */
.L_x_41:
[----:B-----5:R-:W-:Y:S01]  /*5bc0*/  LOP3.LUT R32, R32, 0xff, RZ, 0xc0, !PT ;  /* 0x000000ff20207812 */ /* 0x020fe200078ec0ff */
[----:B------:R-:W-:Y:S01]  /*5bd0*/  BSSY B1, `(.L_x_43) ;  /* 0x000000b000017945 */ /* 0x000fe20003800000 */
[----:B------:R-:W-:Y:S02]  /*5be0*/  ISETP.LT.OR P3, PT, R35, 0x2, !P1 ;  /* 0x000000022300780c */ /* 0x000fe40004f61670 */
[----:B------:R-:W-:-:S05]  /*5bf0*/  F2FP.F16.E4M3.UNPACK_B R32, R32 ;  /* 0x00000020ff20723e */ /* 0x000fca00020006ff */
[----:B------:R-:W-:-:S05]  /*5c00*/  HADD2.F32 R32, -RZ, R32.H0_H0 ;  /* 0x20000020ff207230 */ /* 0x000fca0000004100 */
[----:B--2---:R-:W-:Y:S01]  /*5c10*/  FMUL R33, R32, UR21 ;  /* 0x0000001520217c20 */ /* 0x004fe20008400000 */
[----:B------:R-:W-:-:S03]  /*5c20*/  PRMT R32, RZ, 0x7610, R32 ;  /* 0x00007610ff207816 */ /* 0x000fc60000000020 */
[----:B------:R-:W-:-:S05]  /*5c30*/  FFMA R33, R226, UR20, R33 ;  /* 0x00000014e2217c23 */ /* 0x000fca0008000021 */
[----:B------:R-:W-:-:S05]  /*5c40*/  F2FP.SATFINITE.E4M3.F32.PACK_AB_MERGE_C R33, RZ, R33, RZ ;  /* 0x00000021ff21723e */ /* 0x000fca00048070ff */
[----:B------:R2:W-:Y:S01]  /*5c50*/  @!P5 STG.E.U8 desc[UR18][R26.64], R33 ;  /* 0x000000211a00d986 */ /* 0x0005e2000c101112 */
[----:B------:R-:W-:Y:S05]  /*5c60*/  @P3 BRA `(.L_x_44) ;  /* 0x0000000000043947 */ /* 0x000fea0003800000 */
[----:B------:R0:W5:Y:S02]  /*5c70*/  LDG.E.U8 R32, desc[UR18][R30.64+0x1] ;  /* 0x000001121e207981 */ /* 0x000164000c1e1100 */
.L_x_44:
[----:B------:R-:W-:Y:S05]  /*5c80*/  BSYNC B1 ;  /* 0x0000000000017941 */ /* 0x000fea0003800000 */
.L_x_43:
[----:B-----5:R-:W-:Y:S01]  /*5c90*/  LOP3.LUT R32, R32, 0xff, RZ, 0xc0, !PT ;  /* 0x000000ff20207812 */ /* 0x020fe200078ec0ff */
[----:B------:R-:W-:Y:S01]  /*5ca0*/  BSSY B1, `(.L_x_45) ;  /* 0x000000b000017945 */ /* 0x000fe20003800000 */
[----:B------:R-:W-:Y:S02]  /*5cb0*/  ISETP.LT.OR P4, PT, R35, 0x9, !P0 ;  /* 0x000000092300780c */ /* 0x000fe40004781670 */
[----:B------:R-:W-:-:S05]  /*5cc0*/  F2FP.F16.E4M3.UNPACK_B R32, R32 ;  /* 0x00000020ff20723e */ /* 0x000fca00020006ff */
[----:B------:R-:W-:-:S05]  /*5cd0*/  HADD2.F32 R32, -RZ, R32.H0_H0 ;  /* 0x20000020ff207230 */ /* 0x000fca0000004100 */
[----:B------:R-:W-:-:S04]  /*5ce0*/  FMUL R32, R32, UR21 ;  /* 0x0000001520207c20 */ /* 0x000fc80008400000 */
[----:B------:R-:W-:-:S05]  /*5cf0*/  FFMA R32, R225, UR20, R32 ;  /* 0x00000014e1207c23 */ /* 0x000fca0008000020 */
[----:B--2---:R-:W-:Y:S02]  /*5d00*/  F2FP.SATFINITE.E4M3.F32.PACK_AB_MERGE_C R33, RZ, R32, RZ ;  /* 0x00000020ff21723e */ /* 0x004fe400048070ff */
[----:B------:R-:W-:-:S03]  /*5d10*/  PRMT R32, RZ, 0x7610, R32 ;  /* 0x00007610ff207816 */ /* 0x000fc60000000020 */
[----:B------:R2:W-:Y:S01]  /*5d20*/  @!P3 STG.E.U8 desc[UR18][R26.64+0x1], R33 ;  /* 0x000001211a00b986 */ /* 0x0005e2000c101112 */
[----:B------:R-:W-:Y:S05]  /*5d30*/  @P4 BRA `(.L_x_46) ;  /* 0x0000000000044947 */ /* 0x000fea0003800000 */
[----:B------:R0:W5:Y:S02]  /*5d40*/  LDG.E.U8 R32, desc[UR18][R28.64+0x8] ;  /* 0x000008121c207981 */ /* 0x000164000c1e1100 */
.L_x_46:
[----:B------:R-:W-:Y:S05]  /*5d50*/  BSYNC B1 ;  /* 0x0000000000017941 */ /* 0x000fea0003800000 */
.L_x_45:
        /* <DEDUP_REMOVED lines=12> */
.L_x_48:
[----:B------:R-:W-:Y:S05]  /*5e20*/  BSYNC B1 ;  /* 0x0000000000017941 */ /* 0x000fea0003800000 */
.L_x_47:
        /* <DEDUP_REMOVED lines=12> */
.L_x_50:
[----:B------:R-:W-:Y:S05]  /*5ef0*/  BSYNC B1 ;  /* 0x0000000000017941 */ /* 0x000fea0003800000 */
.L_x_49:
        /* <DEDUP_REMOVED lines=12> */
.L_x_52:
[----:B------:R-:W-:Y:S05]  /*5fc0*/  BSYNC B1 ;  /* 0x0000000000017941 */ /* 0x000fea0003800000 */
.L_x_51:
        /* <DEDUP_REMOVED lines=12> */
.L_x_54:
[----:B------:R-:W-:Y:S05]  /*6090*/  BSYNC B1 ;  /* 0x0000000000017941 */ /* 0x000fea0003800000 */
.L_x_53:
        /* <DEDUP_REMOVED lines=12> */
.L_x_56:
[----:B------:R-:W-:Y:S05]  /*6160*/  BSYNC B1 ;  /* 0x0000000000017941 */ /* 0x000fea0003800000 */
.L_x_55:
        /* <DEDUP_REMOVED lines=12> */
.L_x_58:
[----:B------:R-:W-:Y:S05]  /*6230*/  BSYNC B1 ;  /* 0x0000000000017941 */ /* 0x000fea0003800000 */
.L_x_57:
        /* <DEDUP_REMOVED lines=12> */
.L_x_60:
[----:B------:R-:W-:Y:S05]  /*6300*/  BSYNC B1 ;  /* 0x0000000000017941 */ /* 0x000fea0003800000 */
.L_x_59:
        /* <DEDUP_REMOVED lines=12> */
.L_x_62:
[----:B------:R-:W-:Y:S05]  /*63d0*/  BSYNC B1 ;  /* 0x0000000000017941 */ /* 0x000fea0003800000 */
.L_x_61:
        /* <DEDUP_REMOVED lines=12> */
.L_x_64:
[----:B------:R-:W-:Y:S05]  /*64a0*/  BSYNC B1 ;  /* 0x0000000000017941 */ /* 0x000fea0003800000 */
.L_x_63:
        /* <DEDUP_REMOVED lines=12> */
.L_x_66:
[----:B------:R-:W-:Y:S05]  /*6570*/  BSYNC B1 ;  /* 0x0000000000017941 */ /* 0x000fea0003800000 */
.L_x_65:
        /* <DEDUP_REMOVED lines=12> */
.L_x_68:
[----:B------:R-:W-:Y:S05]  /*6640*/  BSYNC B1 ;  /* 0x0000000000017941 */ /* 0x000fea0003800000 */
.L_x_67:
        /* <DEDUP_REMOVED lines=12> */
.L_x_70:
[----:B------:R-:W-:Y:S05]  /*6710*/  BSYNC B1 ;  /* 0x0000000000017941 */ /* 0x000fea0003800000 */
.L_x_69:
        /* <DEDUP_REMOVED lines=12> */
.L_x_72:
[----:B------:R-:W-:Y:S05]  /*67e0*/  BSYNC B1 ;  /* 0x0000000000017941 */ /* 0x000fea0003800000 */
.L_x_71:
        /* <DEDUP_REMOVED lines=12> */
.L_x_74:
[----:B------:R-:W-:Y:S05]  /*68b0*/  BSYNC B1 ;  /* 0x0000000000017941 */ /* 0x000fea0003800000 */
.L_x_73:
        /* <DEDUP_REMOVED lines=12> */
.L_x_76:
[----:B------:R-:W-:Y:S05]  /*6980*/  BSYNC B1 ;  /* 0x0000000000017941 */ /* 0x000fea0003800000 */
.L_x_75:
        /* <DEDUP_REMOVED lines=12> */
.L_x_78:
[----:B------:R-:W-:Y:S05]  /*6a50*/  BSYNC B1 ;  /* 0x0000000000017941 */ /* 0x000fea0003800000 */
.L_x_77:
        /* <DEDUP_REMOVED lines=12> */
.L_x_80:
[----:B------:R-:W-:Y:S05]  /*6b20*/  BSYNC B1 ;  /* 0x0000000000017941 */ /* 0x000fea0003800000 */
.L_x_79:
        /* <DEDUP_REMOVED lines=12> */
.L_x_82:
[----:B------:R-:W-:Y:S05]  /*6bf0*/  BSYNC B1 ;  /* 0x0000000000017941 */ /* 0x000fea0003800000 */
.L_x_81:
        /* <DEDUP_REMOVED lines=12> */
.L_x_84:
[----:B------:R-:W-:Y:S05]  /*6cc0*/  BSYNC B1 ;  /* 0x0000000000017941 */ /* 0x000fea0003800000 */
.L_x_83:
        /* <DEDUP_REMOVED lines=12> */
.L_x_86:
[----:B------:R-:W-:Y:S05]  /*6d90*/  BSYNC B1 ;  /* 0x0000000000017941 */ /* 0x000fea0003800000 */
.L_x_85:
        /* <DEDUP_REMOVED lines=12> */
.L_x_88:
[----:B------:R-:W-:Y:S05]  /*6e60*/  BSYNC B1 ;  /* 0x0000000000017941 */ /* 0x000fea0003800000 */
.L_x_87:
        /* <DEDUP_REMOVED lines=12> */
.L_x_90:
[----:B------:R-:W-:Y:S05]  /*6f30*/  BSYNC B1 ;  /* 0x0000000000017941 */ /* 0x000fea0003800000 */
.L_x_89:
        /* <DEDUP_REMOVED lines=12> */
.L_x_92:
[----:B------:R-:W-:Y:S05]  /*7000*/  BSYNC B1 ;  /* 0x0000000000017941 */ /* 0x000fea0003800000 */
.L_x_91:
        /* <DEDUP_REMOVED lines=12> */
.L_x_94:
[----:B------:R-:W-:Y:S05]  /*70d0*/  BSYNC B1 ;  /* 0x0000000000017941 */ /* 0x000fea0003800000 */
.L_x_93:
        /* <DEDUP_REMOVED lines=12> */
.L_x_96:
[----:B------:R-:W-:Y:S05]  /*71a0*/  BSYNC B1 ;  /* 0x0000000000017941 */ /* 0x000fea0003800000 */
.L_x_95:
        /* <DEDUP_REMOVED lines=12> */
.L_x_98:
[----:B------:R-:W-:Y:S05]  /*7270*/  BSYNC B1 ;  /* 0x0000000000017941 */ /* 0x000fea0003800000 */
.L_x_97:
        /* <DEDUP_REMOVED lines=12> */
.L_x_100:
[----:B------:R-:W-:Y:S05]  /*7340*/  BSYNC B1 ;  /* 0x0000000000017941 */ /* 0x000fea0003800000 */
.L_x_99:
        /* <DEDUP_REMOVED lines=12> */
.L_x_102:
[----:B------:R-:W-:Y:S05]  /*7410*/  BSYNC B1 ;  /* 0x0000000000017941 */ /* 0x000fea0003800000 */
.L_x_101:
        /* <DEDUP_REMOVED lines=12> */
.L_x_104:
[----:B------:R-:W-:Y:S05]  /*74e0*/  BSYNC B1 ;  /* 0x0000000000017941 */ /* 0x000fea0003800000 */
.L_x_103:
        /* <DEDUP_REMOVED lines=12> */
.L_x_106:
[----:B------:R-:W-:Y:S05]  /*75b0*/  BSYNC B1 ;  /* 0x0000000000017941 */ /* 0x000fea0003800000 */
.L_x_105:
        /* <DEDUP_REMOVED lines=12> */
.L_x_108:
[----:B------:R-:W-:Y:S05]  /*7680*/  BSYNC B1 ;  /* 0x0000000000017941 */ /* 0x000fea0003800000 */
.L_x_107:
        /* <DEDUP_REMOVED lines=12> */
.L_x_110:
[----:B------:R-:W-:Y:S05]  /*7750*/  BSYNC B1 ;  /* 0x0000000000017941 */ /* 0x000fea0003800000 */
.L_x_109:
        /* <DEDUP_REMOVED lines=12> */
.L_x_112:
[----:B------:R-:W-:Y:S05]  /*7820*/  BSYNC B1 ;  /* 0x0000000000017941 */ /* 0x000fea0003800000 */
.L_x_111:
        /* <DEDUP_REMOVED lines=12> */
.L_x_114:
[----:B------:R-:W-:Y:S05]  /*78f0*/  BSYNC B1 ;  /* 0x0000000000017941 */ /* 0x000fea0003800000 */
.L_x_113:
        /* <DEDUP_REMOVED lines=12> */
.L_x_116:
[----:B------:R-:W-:Y:S05]  /*79c0*/  BSYNC B1 ;  /* 0x0000000000017941 */ /* 0x000fea0003800000 */
.L_x_115:
        /* <DEDUP_REMOVED lines=12> */
.L_x_118:
[----:B------:R-:W-:Y:S05]  /*7a90*/  BSYNC B1 ;  /* 0x0000000000017941 */ /* 0x000fea0003800000 */
.L_x_117:
        /* <DEDUP_REMOVED lines=12> */
.L_x_120:
[----:B------:R-:W-:Y:S05]  /*7b60*/  BSYNC B1 ;  /* 0x0000000000017941 */ /* 0x000fea0003800000 */
.L_x_119:
        /* <DEDUP_REMOVED lines=12> */
.L_x_122:
[----:B------:R-:W-:Y:S05]  /*7c30*/  BSYNC B1 ;  /* 0x0000000000017941 */ /* 0x000fea0003800000 */
.L_x_121:
        /* <DEDUP_REMOVED lines=12> */
.L_x_124:
[----:B------:R-:W-:Y:S05]  /*7d00*/  BSYNC B1 ;  /* 0x0000000000017941 */ /* 0x000fea0003800000 */
.L_x_123:
        /* <DEDUP_REMOVED lines=12> */
.L_x_126:
[----:B------:R-:W-:Y:S05]  /*7dd0*/  BSYNC B1 ;  /* 0x0000000000017941 */ /* 0x000fea0003800000 */
.L_x_125:
        /* <DEDUP_REMOVED lines=12> */
.L_x_128:
[----:B------:R-:W-:Y:S05]  /*7ea0*/  BSYNC B1 ;  /* 0x0000000000017941 */ /* 0x000fea0003800000 */
.L_x_127:
        /* <DEDUP_REMOVED lines=12> */
.L_x_130:
[----:B------:R-:W-:Y:S05]  /*7f70*/  BSYNC B1 ;  /* 0x0000000000017941 */ /* 0x000fea0003800000 */
.L_x_129:
        /* <DEDUP_REMOVED lines=12> */
.L_x_132:
[----:B------:R-:W-:Y:S05]  /*8040*/  BSYNC B1 ;  /* 0x0000000000017941 */ /* 0x000fea0003800000 */
.L_x_131:
        /* <DEDUP_REMOVED lines=12> */
.L_x_134:
[----:B------:R-:W-:Y:S05]  /*8110*/  BSYNC B1 ;  /* 0x0000000000017941 */ /* 0x000fea0003800000 */
.L_x_133:
        /* <DEDUP_REMOVED lines=12> */
.L_x_136:
[----:B------:R-:W-:Y:S05]  /*81e0*/  BSYNC B1 ;  /* 0x0000000000017941 */ /* 0x000fea0003800000 */
.L_x_135:
        /* <DEDUP_REMOVED lines=12> */
.L_x_138:
[----:B------:R-:W-:Y:S05]  /*82b0*/  BSYNC B1 ;  /* 0x0000000000017941 */ /* 0x000fea0003800000 */
.L_x_137:
        /* <DEDUP_REMOVED lines=12> */
.L_x_140:
[----:B------:R-:W-:Y:S05]  /*8380*/  BSYNC B1 ;  /* 0x0000000000017941 */ /* 0x000fea0003800000 */
.L_x_139:
        /* <DEDUP_REMOVED lines=12> */
.L_x_142:
[----:B------:R-:W-:Y:S05]  /*8450*/  BSYNC B1 ;  /* 0x0000000000017941 */ /* 0x000fea0003800000 */
.L_x_141:
        /* <DEDUP_REMOVED lines=12> */
.L_x_144:
[----:B------:R-:W-:Y:S05]  /*8520*/  BSYNC B1 ;  /* 0x0000000000017941 */ /* 0x000fea0003800000 */
.L_x_143:
        /* <DEDUP_REMOVED lines=12> */
.L_x_146:
[----:B------:R-:W-:Y:S05]  /*85f0*/  BSYNC B1 ;  /* 0x0000000000017941 */ /* 0x000fea0003800000 */
.L_x_145:
        /* <DEDUP_REMOVED lines=12> */
.L_x_148:
[----:B------:R-:W-:Y:S05]  /*86c0*/  BSYNC B1 ;  /* 0x0000000000017941 */ /* 0x000fea0003800000 */
.L_x_147:
        /* <DEDUP_REMOVED lines=12> */
.L_x_150:
[----:B------:R-:W-:Y:S05]  /*8790*/  BSYNC B1 ;  /* 0x0000000000017941 */ /* 0x000fea0003800000 */
.L_x_149:
        /* <DEDUP_REMOVED lines=12> */
.L_x_152:
[----:B------:R-:W-:Y:S05]  /*8860*/  BSYNC B1 ;  /* 0x0000000000017941 */ /* 0x000fea0003800000 */
.L_x_151:
        /* <DEDUP_REMOVED lines=12> */
.L_x_154:
[----:B------:R-:W-:Y:S05]  /*8930*/  BSYNC B1 ;  /* 0x0000000000017941 */ /* 0x000fea0003800000 */
.L_x_153:
        /* <DEDUP_REMOVED lines=12> */
.L_x_156:
[----:B------:R-:W-:Y:S05]  /*8a00*/  BSYNC B1 ;  /* 0x0000000000017941 */ /* 0x000fea0003800000 */
.L_x_155:
        /* <DEDUP_REMOVED lines=12> */
.L_x_158:
[----:B------:R-:W-:Y:S05]  /*8ad0*/  BSYNC B1 ;  /* 0x0000000000017941 */ /* 0x000fea0003800000 */
.L_x_157:
        /* <DEDUP_REMOVED lines=12> */
.L_x_160:
[----:B------:R-:W-:Y:S05]  /*8ba0*/  BSYNC B1 ;  /* 0x0000000000017941 */ /* 0x000fea0003800000 */
.L_x_159:
        /* <DEDUP_REMOVED lines=12> */
.L_x_162:
[----:B------:R-:W-:Y:S05]  /*8c70*/  BSYNC B1 ;  /* 0x0000000000017941 */ /* 0x000fea0003800000 */
.L_x_161:
        /* <DEDUP_REMOVED lines=12> */
.L_x_164:
[----:B------:R-:W-:Y:S05]  /*8d40*/  BSYNC B1 ;  /* 0x0000000000017941 */ /* 0x000fea0003800000 */
.L_x_163:
        /* <DEDUP_REMOVED lines=12> */
.L_x_166:
[----:B------:R-:W-:Y:S05]  /*8e10*/  BSYNC B1 ;  /* 0x0000000000017941 */ /* 0x000fea0003800000 */
.L_x_165:
        /* <DEDUP_REMOVED lines=12> */
.L_x_168:
[----:B------:R-:W-:Y:S05]  /*8ee0*/  BSYNC B1 ;  /* 0x0000000000017941 */ /* 0x000fea0003800000 */
.L_x_167:
        /* <DEDUP_REMOVED lines=12> */
.L_x_170:
[----:B------:R-:W-:Y:S05]  /*8fb0*/  BSYNC B1 ;  /* 0x0000000000017941 */ /* 0x000fea0003800000 */
.L_x_169:
        /* <DEDUP_REMOVED lines=12> */
.L_x_172:
[----:B------:R-:W-:Y:S05]  /*9080*/  BSYNC B1 ;  /* 0x0000000000017941 */ /* 0x000fea0003800000 */
.L_x_171:
        /* <DEDUP_REMOVED lines=12> */
.L_x_174:
[----:B------:R-:W-:Y:S05]  /*9150*/  BSYNC B1 ;  /* 0x0000000000017941 */ /* 0x000fea0003800000 */
.L_x_173:
        /* <DEDUP_REMOVED lines=12> */
.L_x_176:
[----:B------:R-:W-:Y:S05]  /*9220*/  BSYNC B1 ;  /* 0x0000000000017941 */ /* 0x000fea0003800000 */
.L_x_175:
        /* <DEDUP_REMOVED lines=12> */
.L_x_178:
[----:B------:R-:W-:Y:S05]  /*92f0*/  BSYNC B1 ;  /* 0x0000000000017941 */ /* 0x000fea0003800000 */
.L_x_177:
        /* <DEDUP_REMOVED lines=12> */
.L_x_180:
[----:B------:R-:W-:Y:S05]  /*93c0*/  BSYNC B1 ;  /* 0x0000000000017941 */ /* 0x000fea0003800000 */
.L_x_179:
        /* <DEDUP_REMOVED lines=12> */
.L_x_182:
[----:B------:R-:W-:Y:S05]  /*9490*/  BSYNC B1 ;  /* 0x0000000000017941 */ /* 0x000fea0003800000 */
.L_x_181:
        /* <DEDUP_REMOVED lines=12> */
.L_x_184:
[----:B------:R-:W-:Y:S05]  /*9560*/  BSYNC B1 ;  /* 0x0000000000017941 */ /* 0x000fea0003800000 */
.L_x_183:
        /* <DEDUP_REMOVED lines=12> */
.L_x_186:
[----:B------:R-:W-:Y:S05]  /*9630*/  BSYNC B1 ;  /* 0x0000000000017941 */ /* 0x000fea0003800000 */
.L_x_185:
        /* <DEDUP_REMOVED lines=12> */
.L_x_188:
[----:B------:R-:W-:Y:S05]  /*9700*/  BSYNC B1 ;  /* 0x0000000000017941 */ /* 0x000fea0003800000 */
.L_x_187:
        /* <DEDUP_REMOVED lines=12> */
.L_x_190:
[----:B------:R-:W-:Y:S05]  /*97d0*/  BSYNC B1 ;  /* 0x0000000000017941 */ /* 0x000fea0003800000 */
.L_x_189:
        /* <DEDUP_REMOVED lines=12> */
.L_x_192:
[----:B------:R-:W-:Y:S05]  /*98a0*/  BSYNC B1 ;  /* 0x0000000000017941 */ /* 0x000fea0003800000 */
.L_x_191:
[----:B-----5:R-:W-:Y:S01]  /*98b0*/  LOP3.LUT R32, R32, 0xff, RZ, 0xc0, !PT ;  /* 0x000000ff20207812 */ /* 0x020fe200078ec0ff */
[----:B------:R-:W-:Y:S01]  /*98c0*/  BSSY B1, `(.L_x_193) ;  /* 0x000000b000017945 */ /* 0x000fe20003800000 */
[----:B------:R-:W-:Y:S02]  /*98d0*/  ISETP.LT.OR P4, PT, R35, 0x99, !P1 ;  /* 0x000000992300780c */ /* 0x000fe40004f81670 */
[----:B------:R-:W-:-:S05]  /*98e0*/  F2FP.F16.E4M3.UNPACK_B R32, R32 ;  /* 0x00000020ff20723e */ /* 0x000fca00020006ff */
[----:B------:R-:W-:-:S05]  /*98f0*/  HADD2.F32 R32, -RZ, R32.H0_H0 ;  /* 0x20000020ff207230 */ /* 0x000fca0000004100 */
[----:B------:R-:W-:-:S04]  /*9900*/  FMUL R32, R32, UR21 ;  /* 0x0000001520207c20 */ /* 0x000fc80008400000 */
[----:B------:R-:W-:Y:S01]  /*9910*/  FFMA R32, R23, UR20, R32 ;  /* 0x0000001417207c23 */ /* 0x000fe20008000020 */
[----:B------:R-:W-:-:S04]  /*9920*/  PRMT R23, RZ, 0x7610, R23 ;  /* 0x00007610ff177816 */ /* 0x000fc80000000017 */
[----:B--2---:R-:W-:-:S05]  /*9930*/  F2FP.SATFINITE.E4M3.F32.PACK_AB_MERGE_C R33, RZ, R32, RZ ;  /* 0x00000020ff21723e */ /* 0x004fca00048070ff */
[----:B------:R2:W-:Y:S01]  /*9940*/  @!P3 STG.E.U8 desc[UR18][R24.64+0x99], R33 ;  /* 0x000099211800b986 */ /* 0x0005e2000c101112 */
[----:B------:R-:W-:Y:S05]  /*9950*/  @P4 BRA `(.L_x_194) ;  /* 0x0000000000044947 */ /* 0x000fea0003800000 */
[----:B------:R0:W5:Y:S02]  /*9960*/  LDG.E.U8 R23, desc[UR18][R30.64+0x98] ;  /* 0x000098121e177981 */ /* 0x000164000c1e1100 */
.L_x_194:
[----:B------:R-:W-:Y:S05]  /*9970*/  BSYNC B1 ;  /* 0x0000000000017941 */ /* 0x000fea0003800000 */
.L_x_193:
        /* <DEDUP_REMOVED lines=8> */
[----:B------:R-:W-:-:S05]  /*9a00*/  F2FP.SATFINITE.E4M3.F32.PACK_AB_MERGE_C R23, RZ, R23, RZ ;  /* 0x00000017ff17723e */ /* 0x000fca00048070ff */
[----:B------:R0:W-:Y:S01]  /*9a10*/  @!P4 STG.E.U8 desc[UR18][R26.64+0x98], R23 ;  /* 0x000098171a00c986 */ /* 0x0001e2000c101112 */
[----:B------:R-:W-:Y:S05]  /*9a20*/  @P3 BRA `(.L_x_196) ;  /* 0x0000000000043947 */ /* 0x000fea0003800000 */
[----:B------:R0:W5:Y:S02]  /*9a30*/  LDG.E.U8 R22, desc[UR18][R30.64+0x99] ;  /* 0x000099121e167981 */ /* 0x000164000c1e1100 */
.L_x_196:
[----:B------:R-:W-:Y:S05]  /*9a40*/  BSYNC B1 ;  /* 0x0000000000017941 */ /* 0x000fea0003800000 */
.L_x_195:
        /* <DEDUP_REMOVED lines=8> */
[----:B0-----:R-:W-:-:S05]  /*9ad0*/  F2FP.SATFINITE.E4M3.F32.PACK_AB_MERGE_C R23, RZ, R22, RZ ;  /* 0x00000016ff17723e */ /* 0x001fca00048070ff */
[----:B------:R0:W-:Y:S01]  /*9ae0*/  @!P3 STG.E.U8 desc[UR18][R26.64+0x99], R23 ;  /* 0x000099171a00b986 */ /* 0x0001e2000c101112 */
[----:B------:R-:W-:Y:S05]  /*9af0*/  @P4 BRA `(.L_x_198) ;  /* 0x0000000000044947 */ /* 0x000fea0003800000 */
[----:B------:R0:W5:Y:S02]  /*9b00*/  LDG.E.U8 R21, desc[UR18][R28.64+0xa0] ;  /* 0x0000a0121c157981 */ /* 0x000164000c1e1100 */
.L_x_198:
[----:B------:R-:W-:Y:S05]  /*9b10*/  BSYNC B1 ;  /* 0x0000000000017941 */ /* 0x000fea0003800000 */
.L_x_197:
        /* <DEDUP_REMOVED lines=12> */
.L_x_200:
[----:B------:R-:W-:Y:S05]  /*9be0*/  BSYNC B1 ;  /* 0x0000000000017941 */ /* 0x000fea0003800000 */
.L_x_199:
        /* <DEDUP_REMOVED lines=12> */
.L_x_202:
[----:B------:R-:W-:Y:S05]  /*9cb0*/  BSYNC B1 ;  /* 0x0000000000017941 */ /* 0x000fea0003800000 */
.L_x_201:
        /* <DEDUP_REMOVED lines=12> */
.L_x_204:
[----:B------:R-:W-:Y:S05]  /*9d80*/  BSYNC B1 ;  /* 0x0000000000017941 */ /* 0x000fea0003800000 */
.L_x_203:
        /* <DEDUP_REMOVED lines=12> */
.L_x_206:
[----:B------:R-:W-:Y:S05]  /*9e50*/  BSYNC B1 ;  /* 0x0000000000017941 */ /* 0x000fea0003800000 */
.L_x_205:
        /* <DEDUP_REMOVED lines=12> */
.L_x_208:
[----:B------:R-:W-:Y:S05]  /*9f20*/  BSYNC B1 ;  /* 0x0000000000017941 */ /* 0x000fea0003800000 */
.L_x_207:
        /* <DEDUP_REMOVED lines=12> */
.L_x_210:
[----:B------:R-:W-:Y:S05]  /*9ff0*/  BSYNC B1 ;  /* 0x0000000000017941 */ /* 0x000fea0003800000 */
.L_x_209:
        /* <DEDUP_REMOVED lines=12> */
.L_x_212:
[----:B------:R-:W-:Y:S05]  /*a0c0*/  BSYNC B1 ;  /* 0x0000000000017941 */ /* 0x000fea0003800000 */
.L_x_211:
        /* <DEDUP_REMOVED lines=12> */
.L_x_214:
[----:B------:R-:W-:Y:S05]  /*a190*/  BSYNC B1 ;  /* 0x0000000000017941 */ /* 0x000fea0003800000 */
.L_x_213:
        /* <DEDUP_REMOVED lines=12> */
.L_x_216:
[----:B------:R-:W-:Y:S05]  /*a260*/  BSYNC B1 ;  /* 0x0000000000017941 */ /* 0x000fea0003800000 */
.L_x_215:
        /* <DEDUP_REMOVED lines=12> */
.L_x_218:
[----:B------:R-:W-:Y:S05]  /*a330*/  BSYNC B1 ;  /* 0x0000000000017941 */ /* 0x000fea0003800000 */
.L_x_217:
        /* <DEDUP_REMOVED lines=12> */
.L_x_220:
[----:B------:R-:W-:Y:S05]  /*a400*/  BSYNC B1 ;  /* 0x0000000000017941 */ /* 0x000fea0003800000 */
.L_x_219:
        /* <DEDUP_REMOVED lines=12> */
.L_x_222:
[----:B------:R-:W-:Y:S05]  /*a4d0*/  BSYNC B1 ;  /* 0x0000000000017941 */ /* 0x000fea0003800000 */
.L_x_221:
        /* <DEDUP_REMOVED lines=12> */
.L_x_224:
[----:B------:R-:W-:Y:S05]  /*a5a0*/  BSYNC B1 ;  /* 0x0000000000017941 */ /* 0x000fea0003800000 */
.L_x_223:
        /* <DEDUP_REMOVED lines=12> */
.L_x_226:
[----:B------:R-:W-:Y:S05]  /*a670*/  BSYNC B1 ;  /* 0x0000000000017941 */ /* 0x000fea0003800000 */
.L_x_225:
        /* <DEDUP_REMOVED lines=12> */
.L_x_228:
[----:B------:R-:W-:Y:S05]  /*a740*/  BSYNC B1 ;  /* 0x0000000000017941 */ /* 0x000fea0003800000 */
.L_x_227:
        /* <DEDUP_REMOVED lines=12> */
.L_x_230:
[----:B------:R-:W-:Y:S05]  /*a810*/  BSYNC B1 ;  /* 0x0000000000017941 */ /* 0x000fea0003800000 */
.L_x_229:
        /* <DEDUP_REMOVED lines=12> */
.L_x_232:
[----:B------:R-:W-:Y:S05]  /*a8e0*/  BSYNC B1 ;  /* 0x0000000000017941 */ /* 0x000fea0003800000 */
.L_x_231:
        /* <DEDUP_REMOVED lines=12> */
.L_x_234:
[----:B------:R-:W-:Y:S05]  /*a9b0*/  BSYNC B1 ;  /* 0x0000000000017941 */ /* 0x000fea0003800000 */
.L_x_233:
        /* <DEDUP_REMOVED lines=12> */
.L_x_236:
[----:B------:R-:W-:Y:S05]  /*aa80*/  BSYNC B1 ;  /* 0x0000000000017941 */ /* 0x000fea0003800000 */
.L_x_235:
[----:B-----5:R-:W-:Y:S01]  /*aa90*/  LOP3.LUT R2, R2, 0xff, RZ, 0xc0, !PT ;  /* 0x000000ff02027812 */ /* 0x020fe200078ec0ff */
[----:B------:R-:W-:Y:S01]  /*aaa0*/  BSSY B1, `(.L_x_237) ;  /* 0x000000b000017945 */ /* 0x000fe20003800000 */
[----:B------:R-:W-:Y:S02]  /*aab0*/  ISETP.LT.OR P4, PT, R35, 0xc9, !P0 ;  /* 0x000000c92300780c */ /* 0x000fe40004781670 */
[----:B------:R-:W-:-:S05]  /*aac0*/  F2FP.F16.E4M3.UNPACK_B R2, R2 ;  /* 0x00000002ff02723e */ /* 0x000fca00020006ff */
[----:B------:R-:W-:-:S05]  /*aad0*/  HADD2.F32 R2, -RZ, R2.H0_H0 ;  /* 0x20000002ff027230 */ /* 0x000fca0000004100 */
[----:B0-----:R-:W-:-:S04]  /*aae0*/  FMUL R3, R2, UR21 ;  /* 0x0000001502037c20 */ /* 0x001fc80008400000 */
[----:B------:R-:W-:Y:S01]  /*aaf0*/  FFMA R3, R0, UR20, R3 ;  /* 0x0000001400037c23 */ /* 0x000fe20008000003 */
[----:B------:R-:W-:-:S04]  /*ab00*/  PRMT R0, RZ, 0x7610, R0 ;  /* 0x00007610ff007816 */ /* 0x000fc80000000000 */
[----:B------:R-:W-:-:S05]  /*ab10*/  F2FP.SATFINITE.E4M3.F32.PACK_AB_MERGE_C R3, RZ, R3, RZ ;  /* 0x00000003ff03723e */ /* 0x000fca00048070ff */
[----:B------:R0:W-:Y:S01]  /*ab20*/  @!P3 STG.E.U8 desc[UR18][R26.64+0xc1], R3 ;  /* 0x0000c1031a00b986 */ /* 0x0001e2000c101112 */
[----:B------:R-:W-:Y:S05]  /*ab30*/  @P4 BRA `(.L_x_238) ;  /* 0x0000000000044947 */ /* 0x000fea0003800000 */
[----:B------:R0:W5:Y:S02]  /*ab40*/  LDG.E.U8 R0, desc[UR18][R28.64+0xc8] ;  /* 0x0000c8121c007981 */ /* 0x000164000c1e1100 */
.L_x_238:
[----:B------:R-:W-:Y:S05]  /*ab50*/  BSYNC B1 ;  /* 0x0000000000017941 */ /* 0x000fea0003800000 */
.L_x_237:
[----:B------:R-:W2:Y:S01]  /*ab60*/  LDL.LU R2, [R1] ;  /* 0x0000000001027983 */ /* 0x000ea20000300800 */
[----:B-----5:R-:W-:Y:S01]  /*ab70*/  LOP3.LUT R0, R0, 0xff, RZ, 0xc0, !PT ;  /* 0x000000ff00007812 */ /* 0x020fe200078ec0ff */
[----:B------:R-:W-:Y:S01]  /*ab80*/  BSSY B1, `(.L_x_239) ;  /* 0x000000b000017945 */ /* 0x000fe20003800000 */
[----:B------:R-:W-:Y:S02]  /*ab90*/  ISETP.LT.OR P3, PT, R35, 0xca, !P0 ;  /* 0x000000ca2300780c */ /* 0x000fe40004761670 */
[----:B------:R-:W-:-:S05]  /*aba0*/  F2FP.F16.E4M3.UNPACK_B R0, R0 ;  /* 0x00000000ff00723e */ /* 0x000fca00020006ff */
[----:B------:R-:W-:-:S05]  /*abb0*/  HADD2.F32 R0, -RZ, R0.H0_H0 ;  /* 0x20000000ff007230 */ /* 0x000fca0000004100 */
[----:B------:R-:W-:-:S04]  /*abc0*/  FMUL R0, R0, UR21 ;  /* 0x0000001500007c20 */ /* 0x000fc80008400000 */
[----:B--2---:R-:W-:-:S05]  /*abd0*/  FFMA R0, R2, UR20, R0 ;  /* 0x0000001402007c23 */ /* 0x004fca0008000000 */
[----:B0-----:R-:W-:Y:S02]  /*abe0*/  F2FP.SATFINITE.E4M3.F32.PACK_AB_MERGE_C R3, RZ, R0, RZ ;  /* 0x00000000ff03723e */ /* 0x001fe400048070ff */
[----:B------:R-:W-:-:S03]  /*abf0*/  PRMT R0, RZ, 0x7610, R0 ;  /* 0x00007610ff007816 */ /* 0x000fc60000000000 */
[----:B------:R0:W-:Y:S01]  /*ac00*/  @!P4 STG.E.U8 desc[UR18][R24.64+0xc8], R3 ;  /* 0x0000c8031800c986 */ /* 0x0001e2000c101112 */
[----:B------:R-:W-:Y:S05]  /*ac10*/  @P3 BRA `(.L_x_240) ;  /* 0x0000000000043947 */ /* 0x000fea0003800000 */
[----:B------:R2:W5:Y:S02]  /*ac20*/  LDG.E.U8 R0, desc[UR18][R28.64+0xc9] ;  /* 0x0000c9121c007981 */ /* 0x000564000c1e1100 */
.L_x_240:
[----:B------:R-:W-:Y:S05]  /*ac30*/  BSYNC B1 ;  /* 0x0000000000017941 */ /* 0x000fea0003800000 */
.L_x_239:
[----:B------:R-:W3:Y:S01]  /*ac40*/  LDL.LU R2, [R1+0x4] ;  /* 0x0000040001027983 */ /* 0x000ee20000300800 */
[----:B-----5:R-:W-:Y:S01]  /*ac50*/  LOP3.LUT R0, R0, 0xff, RZ, 0xc0, !PT ;  /* 0x000000ff00007812 */ /* 0x020fe200078ec0ff */
[----:B------:R-:W-:Y:S01]  /*ac60*/  BSSY B1, `(.L_x_241) ;  /* 0x000000b000017945 */ /* 0x000fe20003800000 */
[----:B------:R-:W-:Y:S02]  /*ac70*/  ISETP.LT.OR P4, PT, R35, 0xc9, !P1 ;  /* 0x000000c92300780c */ /* 0x000fe40004f81670 */
[----:B------:R-:W-:-:S05]  /*ac80*/  F2FP.F16.E4M3.UNPACK_B R0, R0 ;  /* 0x00000000ff00723e */ /* 0x000fca00020006ff */
[----:B------:R-:W-:-:S05]  /*ac90*/  HADD2.F32 R0, -RZ, R0.H0_H0 ;  /* 0x20000000ff007230 */ /* 0x000fca0000004100 */
[----:B------:R-:W-:-:S04]  /*aca0*/  FMUL R0, R0, UR21 ;  /* 0x0000001500007c20 */ /* 0x000fc80008400000 */
[----:B---3--:R-:W-:-:S05]  /*acb0*/  FFMA R0, R2, UR20, R0 ;  /* 0x0000001402007c23 */ /* 0x008fca0008000000 */
[----:B0-----:R-:W-:Y:S02]  /*acc0*/  F2FP.SATFINITE.E4M3.F32.PACK_AB_MERGE_C R3, RZ, R0, RZ ;  /* 0x00000000ff03723e */ /* 0x001fe400048070ff */
[----:B------:R-:W-:-:S03]  /*acd0*/  PRMT R0, RZ, 0x7610, R0 ;  /* 0x00007610ff007816 */ /* 0x000fc60000000000 */
[----:B------:R0:W-:Y:S01]  /*ace0*/  @!P3 STG.E.U8 desc[UR18][R24.64+0xc9], R3 ;  /* 0x0000c9031800b986 */ /* 0x0001e2000c101112 */
[----:B------:R-:W-:Y:S05]  /*acf0*/  @P4 BRA `(.L_x_242) ;  /* 0x0000000000044947 */ /* 0x000fea0003800000 */
[----:B------:R3:W5:Y:S02]  /*ad00*/  LDG.E.U8 R0, desc[UR18][R30.64+0xc8] ;  /* 0x0000c8121e007981 */ /* 0x000764000c1e1100 */
.L_x_242:
[----:B------:R-:W-:Y:S05]  /*ad10*/  BSYNC B1 ;  /* 0x0000000000017941 */ /* 0x000fea0003800000 */
.L_x_241:
[----:B------:R-:W2:Y:S01]  /*ad20*/  LDL.LU R2, [R1+0x8] ;  /* 0x0000080001027983 */ /* 0x000ea20000300800 */
        /* <DEDUP_REMOVED lines=12> */
.L_x_244:
[----:B------:R-:W-:Y:S05]  /*adf0*/  BSYNC B1 ;  /* 0x0000000000017941 */ /* 0x000fea0003800000 */
.L_x_243:
        /* <DEDUP_REMOVED lines=13> */
.L_x_246:
[----:B------:R-:W-:Y:S05]  /*aed0*/  BSYNC B1 ;  /* 0x0000000000017941 */ /* 0x000fea0003800000 */
.L_x_245:
        /* <DEDUP_REMOVED lines=13> */
.L_x_248:
[----:B------:R-:W-:Y:S05]  /*afb0*/  BSYNC B1 ;  /* 0x0000000000017941 */ /* 0x000fea0003800000 */
.L_x_247:
        /* <DEDUP_REMOVED lines=13> */
.L_x_250:
[----:B------:R-:W-:Y:S05]  /*b090*/  BSYNC B1 ;  /* 0x0000000000017941 */ /* 0x000fea0003800000 */
.L_x_249:
        /* <DEDUP_REMOVED lines=13> */
.L_x_252:
[----:B------:R-:W-:Y:S05]  /*b170*/  BSYNC B1 ;  /* 0x0000000000017941 */ /* 0x000fea0003800000 */
.L_x_251:
        /* <DEDUP_REMOVED lines=13> */
.L_x_254:
[----:B------:R-:W-:Y:S05]  /*b250*/  BSYNC B1 ;  /* 0x0000000000017941 */ /* 0x000fea0003800000 */
.L_x_253:
        /* <DEDUP_REMOVED lines=13> */
.L_x_256:
[----:B------:R-:W-:Y:S05]  /*b330*/  BSYNC B1 ;  /* 0x0000000000017941 */ /* 0x000fea0003800000 */
.L_x_255:
        /* <DEDUP_REMOVED lines=13> */
.L_x_258:
[----:B------:R-:W-:Y:S05]  /*b410*/  BSYNC B1 ;  /* 0x0000000000017941 */ /* 0x000fea0003800000 */
.L_x_257:
        /* <DEDUP_REMOVED lines=13> */
.L_x_260:
[----:B------:R-:W-:Y:S05]  /*b4f0*/  BSYNC B1 ;  /* 0x0000000000017941 */ /* 0x000fea0003800000 */
.L_x_259:
        /* <DEDUP_REMOVED lines=13> */
.L_x_262:
[----:B------:R-:W-:Y:S05]  /*b5d0*/  BSYNC B1 ;  /* 0x0000000000017941 */ /* 0x000fea0003800000 */
.L_x_261:
        /* <DEDUP_REMOVED lines=13> */
.L_x_264:
[----:B------:R-:W-:Y:S05]  /*b6b0*/  BSYNC B1 ;  /* 0x0000000000017941 */ /* 0x000fea0003800000 */
.L_x_263:
        /* <DEDUP_REMOVED lines=13> */
.L_x_266:
[----:B------:R-:W-:Y:S05]  /*b790*/  BSYNC B1 ;  /* 0x0000000000017941 */ /* 0x000fea0003800000 */
.L_x_265:
        /* <DEDUP_REMOVED lines=13> */
.L_x_268:
[----:B------:R-:W-:Y:S05]  /*b870*/  BSYNC B1 ;  /* 0x0000000000017941 */ /* 0x000fea0003800000 */
.L_x_267:
        /* <DEDUP_REMOVED lines=13> */
.L_x_270:
[----:B------:R-:W-:Y:S05]  /*b950*/  BSYNC B1 ;  /* 0x0000000000017941 */ /* 0x000fea0003800000 */
.L_x_269:
        /* <DEDUP_REMOVED lines=13> */
.L_x_272:
[----:B------:R-:W-:Y:S05]  /*ba30*/  BSYNC B1 ;  /* 0x0000000000017941 */ /* 0x000fea0003800000 */
.L_x_271:
        /* <DEDUP_REMOVED lines=13> */
.L_x_274:
[----:B------:R-:W-:Y:S05]  /*bb10*/  BSYNC B1 ;  /* 0x0000000000017941 */ /* 0x000fea0003800000 */
.L_x_273:
        /* <DEDUP_REMOVED lines=13> */
.L_x_276:
[----:B------:R-:W-:Y:S05]  /*bbf0*/  BSYNC B1 ;  /* 0x0000000000017941 */ /* 0x000fea0003800000 */
.L_x_275:
        /* <DEDUP_REMOVED lines=13> */
.L_x_278:
[----:B------:R-:W-:Y:S05]  /*bcd0*/  BSYNC B1 ;  /* 0x0000000000017941 */ /* 0x000fea0003800000 */
.L_x_277:
        /* <DEDUP_REMOVED lines=13> */
.L_x_280:
[----:B------:R-:W-:Y:S05]  /*bdb0*/  BSYNC B1 ;  /* 0x0000000000017941 */ /* 0x000fea0003800000 */
.L_x_279:
        /* <DEDUP_REMOVED lines=13> */
.L_x_282:
[----:B------:R-:W-:Y:S05]  /*be90*/  BSYNC B1 ;  /* 0x0000000000017941 */ /* 0x000fea0003800000 */
.L_x_281:
        /* <DEDUP_REMOVED lines=13> */
.L_x_284:
[----:B------:R-:W-:Y:S05]  /*bf70*/  BSYNC B1 ;  /* 0x0000000000017941 */ /* 0x000fea0003800000 */
.L_x_283:
        /* <DEDUP_REMOVED lines=13> */
.L_x_286:
[----:B------:R-:W-:Y:S05]  /*c050*/  BSYNC B1 ;  /* 0x0000000000017941 */ /* 0x000fea0003800000 */
.L_x_285:
        /* <DEDUP_REMOVED lines=13> */
.L_x_288:
[----:B------:R-:W-:Y:S05]  /*c130*/  BSYNC B1 ;  /* 0x0000000000017941 */ /* 0x000fea0003800000 */
.L_x_287:
        /* <DEDUP_REMOVED lines=13> */
.L_x_290:
[----:B------:R-:W-:Y:S05]  /*c210*/  BSYNC B1 ;  /* 0x0000000000017941 */ /* 0x000fea0003800000 */
.L_x_289:
        /* <DEDUP_REMOVED lines=13> */
.L_x_292:
[----:B------:R-:W-:Y:S05]  /*c2f0*/  BSYNC B1 ;  /* 0x0000000000017941 */ /* 0x000fea0003800000 */
.L_x_291:
[----:B------:R-:W-:Y:S05]  /*c300*/  @P1 BRA `(.L_x_293) ;  /* 0x00000020009c1947 */ /* 0x000fea0003800000 */
[----:B------:R-:W2:Y:S01]  /*c310*/  LDL.LU R2, [R1+0x6c] ;  /* 0x00006c0001027983 */ /* 0x000ea20000300800 */
[----:B-----5:R-:W-:-:S04]  /*c320*/  LOP3.LUT R0, R0, 0xff, RZ, 0xc0, !PT ;  /* 0x000000ff00007812 */ /* 0x020fc800078ec0ff */
[----:B------:R-:W-:-:S05]  /*c330*/  F2FP.F16.E4M3.UNPACK_B R0, R0 ;  /* 0x00000000ff00723e */ /* 0x000fca00020006ff */
[----:B------:R-:W-:-:S05]  /*c340*/  HADD2.F32 R0, -RZ, R0.H0_H0 ;  /* 0x20000000ff007230 */ /* 0x000fca0000004100 */
[----:B------:R-:W-:-:S04]  /*c350*/  FMUL R0, R0, UR21 ;  /* 0x0000001500007c20 */ /* 0x000fc80008400000 */
[----:B--2---:R-:W-:-:S05]  /*c360*/  FFMA R0, R2, UR20, R0 ;  /* 0x0000001402007c23 */ /* 0x004fca0008000000 */
[----:B0-----:R-:W-:-:S05]  /*c370*/  F2FP.SATFINITE.E4M3.F32.PACK_AB_MERGE_C R3, RZ, R0, RZ ;  /* 0x00000000ff03723e */ /* 0x001fca00048070ff */
[----:B------:R0:W-:Y:S01]  /*c380*/  STG.E.U8 desc[UR18][R26.64+0xf9], R3 ;  /* 0x0000f9031a007986 */ /* 0x0001e2000c101112 */
[----:B------:R-:W-:Y:S05]  /*c390*/  BRA `(.L_x_293) ;  /* 0x0000002000787947 */ /* 0x000fea0003800000 */
.L_x_36:
[----:B------:R-:W-:Y:S01]  /*c3a0*/  ISETP.GE.AND P1, PT, R38, 0x1, PT ;  /* 0x000000012600780c */ /* 0x000fe20003f26270 */
[----:B------:R-:W-:Y:S01]  /*c3b0*/  FMUL R228, R228, UR20 ;  /* 0x00000014e4e47c20 */ /* 0x000fe20008400000 */
[----:B------:R-:W-:Y:S01]  /*c3c0*/  FMUL R227, R227, UR20 ;  /* 0x00000014e3e37c20 */ /* 0x000fe20008400000 */
[----:B------:R-:W-:Y:S01]  /*c3d0*/  ISETP.GE.AND P0, PT, R38, 0x9, PT ;  /* 0x000000092600780c */ /* 0x000fe20003f06270 */
[----:B------:R-:W-:Y:S01]  /*c3e0*/  FMUL R226, R226, UR20 ;  /* 0x00000014e2e27c20 */ /* 0x000fe20008400000 */
[C---:B------:R-:W-:Y:S02]  /*c3f0*/  ISETP.LT.OR P4, PT, R35.reuse, 0x1, !P1 ;  /* 0x000000012300780c */ /* 0x040fe40004f81670 */
[----:B------:R-:W-:Y:S02]  /*c400*/  ISETP.LT.OR P5, PT, R35, 0x2, !P1 ;  /* 0x000000022300780c */ /* 0x000fe40004fa1670 */
[----:B------:R-:W-:Y:S02]  /*c410*/  F2FP.SATFINITE.E4M3.F32.PACK_AB_MERGE_C R29, RZ, R228, RZ ;  /* 0x000000e4ff1d723e */ /* 0x000fe400048070ff */
[----:B------:R-:W-:-:S02]  /*c420*/  F2FP.SATFINITE.E4M3.F32.PACK_AB_MERGE_C R227, RZ, R227, RZ ;  /* 0x000000e3ffe3723e */ /* 0x000fc400048070ff */
[----:B------:R-:W-:Y:S01]  /*c430*/  ISETP.LT.OR P3, PT, R35, 0x1, !P0 ;  /* 0x000000012300780c */ /* 0x000fe20004761670 */
[----:B------:R-:W-:-:S04]  /*c440*/  FMUL R225, R225, UR20 ;  /* 0x00000014e1e17c20 */ /* 0x000fc80008400000 */
[----:B------:R0:W-:Y:S01]  /*c450*/  @!P4 STG.E.U8 desc[UR18][R24.64], R29 ;  /* 0x0000001d1800c986 */ /* 0x0001e2000c101112 */
[----:B------:R-:W-:-:S03]  /*c460*/  ISETP.LT.OR P4, PT, R35, 0x2, !P0 ;  /* 0x000000022300780c */ /* 0x000fc60004781670 */
[----:B------:R2:W-:Y:S01]  /*c470*/  @!P5 STG.E.U8 desc[UR18][R24.64+0x1], R227 ;  /* 0x000001e31800d986 */ /* 0x0005e2000c101112 */
[C---:B------:R-:W-:Y:S01]  /*c480*/  ISETP.LT.OR P5, PT, R35.reuse, 0x9, !P1 ;  /* 0x000000092300780c */ /* 0x040fe20004fa1670 */
[----:B------:R-:W-:Y:S01]  /*c490*/  FMUL R224, R224, UR20 ;  /* 0x00000014e0e07c20 */ /* 0x000fe20008400000 */
[----:B------:R-:W-:Y:S01]  /*c4a0*/  ISETP.LT.OR P6, PT, R35, 0xa, !P1 ;  /* 0x0000000a2300780c */ /* 0x000fe20004fc1670 */
[----:B------:R-:W-:Y:S01]  /*c4b0*/  FMUL R223, R223, UR20 ;  /* 0x00000014dfdf7c20 */ /* 0x000fe20008400000 */
[----:B------:R-:W-:Y:S02]  /*c4c0*/  F2FP.SATFINITE.E4M3.F32.PACK_AB_MERGE_C R31, RZ, R226, RZ ;  /* 0x000000e2ff1f723e */ /* 0x000fe400048070ff */
[----:B------:R-:W-:Y:S02]  /*c4d0*/  F2FP.SATFINITE.E4M3.F32.PACK_AB_MERGE_C R225, RZ, R225, RZ ;  /* 0x000000e1ffe1723e */ /* 0x000fe400048070ff */
[----:B0-----:R-:W-:Y:S01]  /*c4e0*/  F2FP.SATFINITE.E4M3.F32.PACK_AB_MERGE_C R29, RZ, R224, RZ ;  /* 0x000000e0ff1d723e */ /* 0x001fe200048070ff */
[----:B------:R-:W-:Y:S01]  /*c4f0*/  @!P3 STG.E.U8 desc[UR18][R26.64], R31 ;  /* 0x0000001f1a00b986 */ /* 0x000fe2000c101112 */
[----:B------:R-:W-:-:S02]  /*c500*/  F2FP.SATFINITE.E4M3.F32.PACK_AB_MERGE_C R223, RZ, R223, RZ ;  /* 0x000000dfffdf723e */ /* 0x000fc400048070ff */
[C---:B------:R-:W-:Y:S01]  /*c510*/  ISETP.LT.OR P3, PT, R35.reuse, 0x9, !P0 ;  /* 0x000000092300780c */ /* 0x040fe20004761670 */
[----:B------:R-:W-:Y:S01]  /*c520*/  @!P4 STG.E.U8 desc[UR18][R26.64+0x1], R225 ;  /* 0x000001e11a00c986 */ /* 0x000fe2000c101112 */
[----:B------:R-:W-:-:S03]  /*c530*/  ISETP.LT.OR P4, PT, R35, 0xa, !P0 ;  /* 0x0000000a2300780c */ /* 0x000fc60004781670 */
[----:B------:R0:W-:Y:S01]  /*c540*/  @!P5 STG.E.U8 desc[UR18][R24.64+0x8], R29 ;  /* 0x0000081d1800d986 */ /* 0x0001e2000c101112 */
[----:B------:R-:W-:Y:S01]  /*c550*/  ISETP.LT.OR P5, PT, R35, 0x11, !P1 ;  /* 0x000000112300780c */ /* 0x000fe20004fa1670 */
[----:B------:R-:W-:Y:S01]  /*c560*/  FMUL R222, R222, UR20 ;  /* 0x00000014dede7c20 */ /* 0x000fe20008400000 */
[----:B------:R-:W-:Y:S01]  /*c570*/  FMUL R221, R221, UR20 ;  /* 0x00000014dddd7c20 */ /* 0x000fe20008400000 */
[----:B------:R-:W-:Y:S01]  /*c580*/  FMUL R220, R220, UR20 ;  /* 0x00000014dcdc7c20 */ /* 0x000fe20008400000 */
[----:B------:R-:W-:Y:S01]  /*c590*/  @!P6 STG.E.U8 desc[UR18][R24.64+0x9], R223 ;  /* 0x000009df1800e986 */ /* 0x000fe2000c101112 */
[----:B------:R-:W-:Y:S01]  /*c5a0*/  ISETP.LT.OR P6, PT, R35, 0x12, !P1 ;  /* 0x000000122300780c */ /* 0x000fe20004fc1670 */
[----:B------:R-:W-:Y:S01]  /*c5b0*/  FMUL R219, R219, UR20 ;  /* 0x00000014dbdb7c20 */ /* 0x000fe20008400000 */
[----:B------:R-:W-:Y:S01]  /*c5c0*/  F2FP.SATFINITE.E4M3.F32.PACK_AB_MERGE_C R33, RZ, R222, RZ ;  /* 0x000000deff21723e */ /* 0x000fe200048070ff */
[----:B--2---:R-:W2:Y:S01]  /*c5d0*/  LDL.LU R227, [R1+0x8] ;  /* 0x0000080001e37983 */ /* 0x004ea20000300800 */
[----:B------:R-:W-:-:S02]  /*c5e0*/  F2FP.SATFINITE.E4M3.F32.PACK_AB_MERGE_C R221, RZ, R221, RZ ;  /* 0x000000ddffdd723e */ /* 0x000fc400048070ff */
[----:B0-----:R-:W-:Y:S01]  /*c5f0*/  F2FP.SATFINITE.E4M3.F32.PACK_AB_MERGE_C R29, RZ, R220, RZ ;  /* 0x000000dcff1d723e */ /* 0x001fe200048070ff */
[----:B------:R-:W3:Y:S04]  /*c600*/  LDL.LU R226, [R1+0x4] ;  /* 0x0000040001e27983 */ /* 0x000ee80000300800 */
[----:B------:R-:W4:Y:S01]  /*c610*/  LDL.LU R224, [R1] ;  /* 0x0000000001e07983 */ /* 0x000f220000300800 */
[----:B------:R-:W-:-:S03]  /*c620*/  F2FP.SATFINITE.E4M3.F32.PACK_AB_MERGE_C R219, RZ, R219, RZ ;  /* 0x000000dbffdb723e */ /* 0x000fc600048070ff */
[----:B------:R-:W-:Y:S01]  /*c630*/  @!P3 STG.E.U8 desc[UR18][R26.64+0x8], R33 ;  /* 0x000008211a00b986 */ /* 0x000fe2000c101112 */
[----:B------:R-:W-:-:S03]  /*c640*/  ISETP.LT.OR P3, PT, R35, 0x11, !P0 ;  /* 0x000000112300780c */ /* 0x000fc60004761670 */
        /* <DEDUP_REMOVED lines=11> */
[----:B------:R-:W-:Y:S01]  /*c700*/  FMUL R214, R214, UR20 ;  /* 0x00000014d6d67c20 */ /* 0x000fe20008400000 */
[----:B------:R-:W-:Y:S01]  /*c710*/  F2FP.SATFINITE.E4M3.F32.PACK_AB_MERGE_C R217, RZ, R217, RZ ;  /* 0x000000d9ffd9723e */ /* 0x000fe200048070ff */
[----:B------:R-:W-:Y:S01]  /*c720*/  FMUL R213, R213, UR20 ;  /* 0x00000014d5d57c20 */ /* 0x000fe20008400000 */
[----:B0-----:R-:W-:Y:S01]  /*c730*/  F2FP.SATFINITE.E4M3.F32.PACK_AB_MERGE_C R29, RZ, R216, RZ ;  /* 0x000000d8ff1d723e */ /* 0x001fe200048070ff */
[----:B------:R-:W-:Y:S01]  /*c740*/  @!P3 STG.E.U8 desc[UR18][R26.64+0x10], R31 ;  /* 0x0000101f1a00b986 */ /* 0x000fe2000c101112 */
[----:B------:R-:W-:-:S02]  /*c750*/  F2FP.SATFINITE.E4M3.F32.PACK_AB_MERGE_C R215, RZ, R215, RZ ;  /* 0x000000d7ffd7723e */ /* 0x000fc400048070ff */
[C---:B------:R-:W-:Y:S01]  /*c760*/  ISETP.LT.OR P3, PT, R35.reuse, 0x19, !P0 ;  /* 0x000000192300780c */ /* 0x040fe20004761670 */
[----:B------:R-:W-:Y:S01]  /*c770*/  @!P4 STG.E.U8 desc[UR18][R26.64+0x11], R217 ;  /* 0x000011d91a00c986 */ /* 0x000fe2000c101112 */
[----:B------:R-:W-:-:S03]  /*c780*/  ISETP.LT.OR P4, PT, R35, 0x1a, !P0 ;  /* 0x0000001a2300780c */ /* 0x000fc60004781670 */
[----:B------:R0:W-:Y:S01]  /*c790*/  @!P5 STG.E.U8 desc[UR18][R24.64+0x18], R29 ;  /* 0x0000181d1800d986 */ /* 0x0001e2000c101112 */
[C---:B------:R-:W-:Y:S01]  /*c7a0*/  ISETP.LT.OR P5, PT, R35.reuse, 0x21, !P1 ;  /* 0x000000212300780c */ /* 0x040fe20004fa1670 */
[----:B------:R-:W-:Y:S02]  /*c7b0*/  FMUL R212, R212, UR20 ;  /* 0x00000014d4d47c20 */ /* 0x000fe40008400000 */
[----:B------:R-:W-:Y:S01]  /*c7c0*/  @!P6 STG.E.U8 desc[UR18][R24.64+0x19], R215 ;  /* 0x000019d71800e986 */ /* 0x000fe2000c101112 */
[----:B------:R-:W-:Y:S01]  /*c7d0*/  ISETP.LT.OR P6, PT, R35, 0x22, !P1 ;  /* 0x000000222300780c */ /* 0x000fe20004fc1670 */
[----:B------:R-:W-:Y:S01]  /*c7e0*/  FMUL R211, R211, UR20 ;  /* 0x00000014d3d37c20 */ /* 0x000fe20008400000 */
[----:B------:R-:W-:Y:S01]  /*c7f0*/  F2FP.SATFINITE.E4M3.F32.PACK_AB_MERGE_C R33, RZ, R214, RZ ;  /* 0x000000d6ff21723e */ /* 0x000fe200048070ff */
[----:B------:R-:W-:Y:S01]  /*c800*/  FMUL R210, R210, UR20 ;  /* 0x00000014d2d27c20 */ /* 0x000fe20008400000 */
[----:B------:R-:W-:Y:S01]  /*c810*/  F2FP.SATFINITE.E4M3.F32.PACK_AB_MERGE_C R213, RZ, R213, RZ ;  /* 0x000000d5ffd5723e */ /* 0x000fe200048070ff */
[----:B------:R-:W-:Y:S01]  /*c820*/  FMUL R209, R209, UR20 ;  /* 0x00000014d1d17c20 */ /* 0x000fe20008400000 */
        /* <DEDUP_REMOVED lines=8> */
[----:B------:R-:W-:-:S03]  /*c8b0*/  ISETP.LT.OR P5, PT, R35, 0x29, !P1 ;  /* 0x000000292300780c */ /* 0x000fc60004fa1670 */
        /* <DEDUP_REMOVED lines=240> */
[----:B------:R1:W-:Y:S01]  /*d7c0*/  @!P6 STG.E.U8 desc[UR18][R24.64+0x99], R23 ;  /* 0x000099171800e986 */ /* 0x0003e2000c101112 */
        /* <DEDUP_REMOVED lines=11> */
[----:B------:R0:W-:Y:S01]  /*d880*/  @!P4 STG.E.U8 desc[UR18][R26.64+0x99], R21 ;  /* 0x000099151a00c986 */ /* 0x0001e2000c101112 */
[----:B------:R-:W-:-:S03]  /*d890*/  ISETP.LT.OR P4, PT, R35, 0xa2, !P0 ;  /* 0x000000a22300780c */ /* 0x000fc60004781670 */
[----:B------:R-:W-:Y:S01]  /*d8a0*/  @!P5 STG.E.U8 desc[UR18][R24.64+0xa0], R29 ;  /* 0x0000a01d1800d986 */ /* 0x000fe2000c101112 */
[----:B------:R-:W-:-:S03]  /*d8b0*/  ISETP.LT.OR P5, PT, R35, 0xa9, !P1 ;  /* 0x000000a92300780c */ /* 0x000fc60004fa1670 */
[----:B------:R2:W-:Y:S01]  /*d8c0*/  @!P6 STG.E.U8 desc[UR18][R24.64+0xa1], R19 ;  /* 0x0000a1131800e986 */ /* 0x0005e2000c101112 */
[----:B------:R-:W-:Y:S01]  /*d8d0*/  ISETP.LT.OR P6, PT, R35, 0xaa, !P1 ;  /* 0x000000aa2300780c */ /* 0x000fe20004fc1670 */
[----:B------:R-:W-:Y:S01]  /*d8e0*/  FMUL R15, R15, UR20 ;  /* 0x000000140f0f7c20 */ /* 0x000fe20008400000 */
[----:B-1----:R-:W-:Y:S01]  /*d8f0*/  F2FP.SATFINITE.E4M3.F32.PACK_AB_MERGE_C R23, RZ, R18, RZ ;  /* 0x00000012ff17723e */ /* 0x002fe200048070ff */
[----:B------:R-:W-:Y:S01]  /*d900*/  FMUL R14, R14, UR20 ;  /* 0x000000140e0e7c20 */ /* 0x000fe20008400000 */
[----:B------:R-:W-:Y:S01]  /*d910*/  F2FP.SATFINITE.E4M3.F32.PACK_AB_MERGE_C R17, RZ, R17, RZ ;  /* 0x00000011ff11723e */ /* 0x000fe200048070ff */
[----:B------:R-:W-:Y:S01]  /*d920*/  FMUL R13, R13, UR20 ;  /* 0x000000140d0d7c20 */ /* 0x000fe20008400000 */
[----:B0-----:R-:W-:Y:S01]  /*d930*/  F2FP.SATFINITE.E4M3.F32.PACK_AB_MERGE_C R21, RZ, R16, RZ ;  /* 0x00000010ff15723e */ /* 0x001fe200048070ff */
[----:B------:R-:W-:Y:S01]  /*d940*/  @!P3 STG.E.U8 desc[UR18][R26.64+0xa0], R23 ;  /* 0x0000a0171a00b986 */ /* 0x000fe2000c101112 */
[----:B------:R-:W-:Y:S02]  /*d950*/  F2FP.SATFINITE.E4M3.F32.PACK_AB_MERGE_C R15, RZ, R15, RZ ;  /* 0x0000000fff0f723e */ /* 0x000fe400048070ff */
[C---:B------:R-:W-:Y:S01]  /*d960*/  ISETP.LT.OR P3, PT, R35.reuse, 0xa9, !P0 ;  /* 0x000000a92300780c */ /* 0x040fe20004761670 */
[----:B------:R-:W-:Y:S01]  /*d970*/  @!P4 STG.E.U8 desc[UR18][R26.64+0xa1], R17 ;  /* 0x0000a1111a00c986 */ /* 0x000fe2000c101112 */
[----:B------:R-:W-:-:S03]  /*d980*/  ISETP.LT.OR P4, PT, R35, 0xaa, !P0 ;  /* 0x000000aa2300780c */ /* 0x000fc60004781670 */
[----:B------:R-:W-:Y:S01]  /*d990*/  @!P5 STG.E.U8 desc[UR18][R24.64+0xa8], R21 ;  /* 0x0000a8151800d986 */ /* 0x000fe2000c101112 */
[C---:B------:R-:W-:Y:S01]  /*d9a0*/  ISETP.LT.OR P5, PT, R35.reuse, 0xb1, !P1 ;  /* 0x000000b12300780c */ /* 0x040fe20004fa1670 */
[----:B------:R-:W-:Y:S02]  /*d9b0*/  FMUL R12, R12, UR20 ;  /* 0x000000140c0c7c20 */ /* 0x000fe40008400000 */
[----:B------:R0:W-:Y:S01]  /*d9c0*/  @!P6 STG.E.U8 desc[UR18][R24.64+0xa9], R15 ;  /* 0x0000a90f1800e986 */ /* 0x0001e2000c101112 */
[----:B------:R-:W-:Y:S01]  /*d9d0*/  ISETP.LT.OR P6, PT, R35, 0xb2, !P1 ;  /* 0x000000b22300780c */ /* 0x000fe20004fc1670 */
[----:B------:R-:W-:Y:S01]  /*d9e0*/  FMUL R11, R11, UR20 ;  /* 0x000000140b0b7c20 */ /* 0x000fe20008400000 */
[----:B--2---:R-:W-:Y:S01]  /*d9f0*/  F2FP.SATFINITE.E4M3.F32.PACK_AB_MERGE_C R19, RZ, R14, RZ ;  /* 0x0000000eff13723e */ /* 0x004fe200048070ff */
[----:B------:R-:W2:Y:S01]  /*da00*/  LDL.LU R223, [R1+0x18] ;  /* 0x0000180001df7983 */ /* 0x000ea20000300800 */
[----:B------:R-:W-:Y:S02]  /*da10*/  F2FP.SATFINITE.E4M3.F32.PACK_AB_MERGE_C R13, RZ, R13, RZ ;  /* 0x0000000dff0d723e */ /* 0x000fe400048070ff */
[----:B------:R-:W-:Y:S01]  /*da20*/  F2FP.SATFINITE.E4M3.F32.PACK_AB_MERGE_C R11, RZ, R11, RZ ;  /* 0x0000000bff0b723e */ /* 0x000fe200048070ff */
[----:B------:R-:W-:Y:S01]  /*da30*/  @!P3 STG.E.U8 desc[UR18][R26.64+0xa8], R19 ;  /* 0x0000a8131a00b986 */ /* 0x000fe2000c101112 */
[----:B0-----:R-:W-:-:S03]  /*da40*/  F2FP.SATFINITE.E4M3.F32.PACK_AB_MERGE_C R15, RZ, R12, RZ ;  /* 0x0000000cff0f723e */ /* 0x001fc600048070ff */
[----:B------:R0:W-:Y:S01]  /*da50*/  @!P4 STG.E.U8 desc[UR18][R26.64+0xa9], R13 ;  /* 0x0000a90d1a00c986 */ /* 0x0001e2000c101112 */
[C---:B------:R-:W-:Y:S02]  /*da60*/  ISETP.LT.OR P3, PT, R35.reuse, 0xb1, !P0 ;  /* 0x000000b12300780c */ /* 0x040fe40004761670 */
[C---:B------:R-:W-:Y:S01]  /*da70*/  ISETP.LT.OR P4, PT, R35.reuse, 0xb2, !P0 ;  /* 0x000000b22300780c */ /* 0x040fe20004781670 */
[----:B------:R-:W-:Y:S01]  /*da80*/  @!P5 STG.E.U8 desc[UR18][R24.64+0xb0], R15 ;  /* 0x0000b00f1800d986 */ /* 0x000fe2000c101112 */
[----:B------:R-:W-:Y:S01]  /*da90*/  ISETP.LT.OR P5, PT, R35, 0xb9, !P1 ;  /* 0x000000b92300780c */ /* 0x000fe20004fa1670 */
[----:B------:R-:W-:Y:S01]  /*daa0*/  FMUL R10, R10, UR20 ;  /* 0x000000140a0a7c20 */ /* 0x000fe20008400000 */
[----:B------:R-:W-:Y:S01]  /*dab0*/  FMUL R9, R9, UR20 ;  /* 0x0000001409097c20 */ /* 0x000fe20008400000 */
[----:B------:R-:W2:Y:S01]  /*dac0*/  LDL.LU R222, [R1+0x14] ;  /* 0x0000140001de7983 */ /* 0x000ea20000300800 */
[----:B------:R-:W-:-:S03]  /*dad0*/  FMUL R8, R8, UR20 ;  /* 0x0000001408087c20 */ /* 0x000fc60008400000 */
[----:B------:R-:W2:Y:S01]  /*dae0*/  LDL.LU R220, [R1+0x10] ;  /* 0x0000100001dc7983 */ /* 0x000ea20000300800 */
[----:B------:R-:W-:-:S03]  /*daf0*/  F2FP.SATFINITE.E4M3.F32.PACK_AB_MERGE_C R17, RZ, R10, RZ ;  /* 0x0000000aff11723e */ /* 0x000fc600048070ff */
[----:B------:R-:W2:Y:S01]  /*db00*/  LDL.LU R221, [R1+0xc] ;  /* 0x00000c0001dd7983 */ /* 0x000ea20000300800 */
[----:B------:R-:W-:Y:S01]  /*db10*/  F2FP.SATFINITE.E4M3.F32.PACK_AB_MERGE_C R9, RZ, R9, RZ ;  /* 0x00000009ff09723e */ /* 0x000fe200048070ff */
[----:B------:R-:W-:Y:S01]  /*db20*/  FMUL R7, R7, UR20 ;  /* 0x0000001407077c20 */ /* 0x000fe20008400000 */
[----:B0-----:R-:W-:Y:S01]  /*db30*/  F2FP.SATFINITE.E4M3.F32.PACK_AB_MERGE_C R13, RZ, R8, RZ ;  /* 0x00000008ff0d723e */ /* 0x001fe200048070ff */
[----:B------:R0:W-:Y:S01]  /*db40*/  @!P6 STG.E.U8 desc[UR18][R24.64+0xb1], R11 ;  /* 0x0000b10b1800e986 */ /* 0x0001e2000c101112 */
[----:B------:R-:W-:Y:S01]  /*db50*/  ISETP.LT.OR P6, PT, R35, 0xba, !P1 ;  /* 0x000000ba2300780c */ /* 0x000fe20004fc1670 */
[----:B-----5:R-:W-:Y:S01]  /*db60*/  FMUL R2, R2, UR20 ;  /* 0x0000001402027c20 */ /* 0x020fe20008400000 */
[----:B------:R-:W-:Y:S01]  /*db70*/  F2FP.SATFINITE.E4M3.F32.PACK_AB_MERGE_C R7, RZ, R7, RZ ;  /* 0x00000007ff07723e */ /* 0x000fe200048070ff */
[----:B------:R-:W-:Y:S01]  /*db80*/  @!P3 STG.E.U8 desc[UR18][R26.64+0xb0], R17 ;  /* 0x0000b0111a00b986 */ /* 0x000fe2000c101112 */
[----:B------:R-:W-:Y:S01]  /*db90*/  FMUL R3, R3, UR20 ;  /* 0x0000001403037c20 */ /* 0x000fe20008400000 */
[----:B------:R-:W-:Y:S01]  /*dba0*/  FMUL R4, R4, UR20 ;  /* 0x0000001404047c20 */ /* 0x000fe20008400000 */
[C---:B------:R-:W-:Y:S01]  /*dbb0*/  ISETP.LT.OR P3, PT, R35.reuse, 0xb9, !P0 ;  /* 0x000000b92300780c */ /* 0x040fe20004761670 */
[----:B------:R1:W-:Y:S01]  /*dbc0*/  @!P4 STG.E.U8 desc[UR18][R26.64+0xb1], R9 ;  /* 0x0000b1091a00c986 */ /* 0x0003e2000c101112 */
[----:B------:R-:W-:Y:S01]  /*dbd0*/  ISETP.LT.OR P4, PT, R35, 0xba, !P0 ;  /* 0x000000ba2300780c */ /* 0x000fe20004781670 */
[----:B------:R-:W-:Y:S01]  /*dbe0*/  FMUL R6, R6, UR20 ;  /* 0x0000001406067c20 */ /* 0x000fe20008400000 */
[----:B------:R-:W-:Y:S01]  /*dbf0*/  FMUL R5, R5, UR20 ;  /* 0x0000001405057c20 */ /* 0x000fe20008400000 */
[----:B------:R3:W-:Y:S01]  /*dc00*/  @!P5 STG.E.U8 desc[UR18][R24.64+0xb8], R13 ;  /* 0x0000b80d1800d986 */ /* 0x0007e2000c101112 */
[----:B------:R-:W-:Y:S01]  /*dc10*/  ISETP.LT.OR P5, PT, R35, 0xc1, !P1 ;  /* 0x000000c12300780c */ /* 0x000fe20004fa1670 */
[----:B------:R-:W-:Y:S01]  /*dc20*/  FMUL R0, R0, UR20 ;  /* 0x0000001400007c20 */ /* 0x000fe20008400000 */
[----:B0-----:R-:W-:Y:S01]  /*dc30*/  F2FP.SATFINITE.E4M3.F32.PACK_AB_MERGE_C R11, RZ, R6, RZ ;  /* 0x00000006ff0b723e */ /* 0x001fe200048070ff */
[----:B------:R-:W2:Y:S01]  /*dc40*/  LDL.LU R225, [R1+0x1c] ;  /* 0x00001c0001e17983 */ /* 0x000ea20000300800 */
[----:B------:R-:W-:-:S03]  /*dc50*/  F2FP.SATFINITE.E4M3.F32.PACK_AB_MERGE_C R5, RZ, R5, RZ ;  /* 0x00000005ff05723e */ /* 0x000fc600048070ff */
[----:B------:R0:W-:Y:S01]  /*dc60*/  @!P6 STG.E.U8 desc[UR18][R24.64+0xb9], R7 ;  /* 0x0000b9071800e986 */ /* 0x0001e2000c101112 */
[----:B-1----:R-:W-:Y:S01]  /*dc70*/  F2FP.SATFINITE.E4M3.F32.PACK_AB_MERGE_C R9, RZ, R4, RZ ;  /* 0x00000004ff09723e */ /* 0x002fe200048070ff */
[----:B------:R-:W-:Y:S01]  /*dc80*/  FMUL R4, R227, UR20 ;  /* 0x00000014e3047c20 */ /* 0x000fe20008400000 */
[C---:B------:R-:W-:Y:S01]  /*dc90*/  ISETP.LT.OR P6, PT, R35.reuse, 0xc2, !P1 ;  /* 0x000000c22300780c */ /* 0x040fe20004fc1670 */
[----:B------:R-:W-:Y:S01]  /*dca0*/  @!P3 STG.E.U8 desc[UR18][R26.64+0xb8], R11 ;  /* 0x0000b80b1a00b986 */ /* 0x000fe2000c101112 */
[----:B---3--:R-:W-:Y:S01]  /*dcb0*/  F2FP.SATFINITE.E4M3.F32.PACK_AB_MERGE_C R13, RZ, R2, RZ ;  /* 0x00000002ff0d723e */ /* 0x008fe200048070ff */
[----:B----4-:R-:W-:Y:S01]  /*dcc0*/  FMUL R2, R224, UR20 ;  /* 0x00000014e0027c20 */ /* 0x010fe20008400000 */
[----:B------:R-:W-:Y:S01]  /*dcd0*/  ISETP.LT.OR P3, PT, R35, 0xc1, !P0 ;  /* 0x000000c12300780c */ /* 0x000fe20004761670 */
[----:B------:R-:W3:Y:S01]  /*dce0*/  LDL.LU R224, [R1+0x20] ;  /* 0x0000200001e07983 */ /* 0x000ee20000300800 */
[----:B0-----:R-:W-:Y:S01]  /*dcf0*/  F2FP.SATFINITE.E4M3.F32.PACK_AB_MERGE_C R7, RZ, R3, RZ ;  /* 0x00000003ff07723e */ /* 0x001fe200048070ff */
[----:B------:R-:W-:-:S02]  /*dd00*/  FMUL R3, R226, UR20 ;  /* 0x00000014e2037c20 */ /* 0x000fc40008400000 */
[----:B------:R0:W-:Y:S01]  /*dd10*/  @!P4 STG.E.U8 desc[UR18][R26.64+0xb9], R5 ;  /* 0x0000b9051a00c986 */ /* 0x0001e2000c101112 */
[----:B------:R-:W-:-:S03]  /*dd20*/  ISETP.LT.OR P4, PT, R35, 0xc2, !P0 ;  /* 0x000000c22300780c */ /* 0x000fc60004781670 */
[----:B------:R-:W4:Y:S04]  /*dd30*/  LDL.LU R226, [R1+0x24] ;  /* 0x0000240001e27983 */ /* 0x000f280000300800 */
[----:B------:R-:W4:Y:S04]  /*dd40*/  LDL.LU R227, [R1+0x28] ;  /* 0x0000280001e37983 */ /* 0x000f280000300800 */
[----:B------:R-:W-:Y:S01]  /*dd50*/  @!P5 STG.E.U8 desc[UR18][R24.64+0xc0], R9 ;  /* 0x0000c0091800d986 */ /* 0x000fe2000c101112 */
[C---:B------:R-:W-:Y:S02]  /*dd60*/  ISETP.LT.OR P5, PT, R35.reuse, 0xc9, !P1 ;  /* 0x000000c92300780c */ /* 0x040fe40004fa1670 */
[----:B0-----:R-:W-:Y:S01]  /*dd70*/  F2FP.SATFINITE.E4M3.F32.PACK_AB_MERGE_C R5, RZ, R0, RZ ;  /* 0x00000000ff05723e */ /* 0x001fe200048070ff */
[----:B------:R0:W-:Y:S01]  /*dd80*/  @!P6 STG.E.U8 desc[UR18][R24.64+0xc1], R7 ;  /* 0x0000c1071800e986 */ /* 0x0001e2000c101112 */
[----:B------:R-:W-:-:S03]  /*dd90*/  ISETP.LT.OR P6, PT, R35, 0xca, !P1 ;  /* 0x000000ca2300780c */ /* 0x000fc60004fc1670 */
[----:B------:R-:W-:Y:S01]  /*dda0*/  @!P3 STG.E.U8 desc[UR18][R26.64+0xc0], R13 ;  /* 0x0000c00d1a00b986 */ /* 0x000fe2000c101112 */
[----:B------:R-:W-:-:S03]  /*ddb0*/  ISETP.LT.OR P3, PT, R35, 0xc9, !P0 ;  /* 0x000000c92300780c */ /* 0x000fc60004761670 */
[----:B------:R1:W-:Y:S01]  /*ddc0*/  @!P4 STG.E.U8 desc[UR18][R26.64+0xc1], R5 ;  /* 0x0000c1051a00c986 */ /* 0x0003e2000c101112 */
[----:B0-----:R-:W-:Y:S02]  /*ddd0*/  F2FP.SATFINITE.E4M3.F32.PACK_AB_MERGE_C R7, RZ, R2, RZ ;  /* 0x00000002ff07723e */ /* 0x001fe400048070ff */
[----:B------:R-:W-:-:S03]  /*dde0*/  ISETP.LT.OR P4, PT, R35, 0xca, !P0 ;  /* 0x000000ca2300780c */ /* 0x000fc60004781670 */
[----:B------:R0:W-:Y:S01]  /*ddf0*/  @!P5 STG.E.U8 desc[UR18][R24.64+0xc8], R7 ;  /* 0x0000c8071800d986 */ /* 0x0001e2000c101112 */
[----:B------:R-:W-:Y:S02]  /*de00*/  ISETP.LT.OR P5, PT, R35, 0xd1, !P1 ;  /* 0x000000d12300780c */ /* 0x000fe40004fa1670 */
[----:B------:R-:W-:Y:S02]  /*de10*/  F2FP.SATFINITE.E4M3.F32.PACK_AB_MERGE_C R9, RZ, R3, RZ ;  /* 0x00000003ff09723e */ /* 0x000fe400048070ff */
[----:B------:R-:W-:-:S03]  /*de20*/  F2FP.SATFINITE.E4M3.F32.PACK_AB_MERGE_C R11, RZ, R4, RZ ;  /* 0x00000004ff0b723e */ /* 0x000fc600048070ff */
[----:B------:R0:W-:Y:S04]  /*de30*/  @!P6 STG.E.U8 desc[UR18][R24.64+0xc9], R9 ;  /* 0x0000c9091800e986 */ /* 0x0001e8000c101112 */
[----:B------:R-:W-:Y:S01]  /*de40*/  @!P3 STG.E.U8 desc[UR18][R26.64+0xc8], R11 ;  /* 0x0000c80b1a00b986 */ /* 0x000fe2000c101112 */
[----:B--2---:R-:W-:Y:S01]  /*de50*/  FMUL R2, R220, UR20 ;  /* 0x00000014dc027c20 */ /* 0x004fe20008400000 */
[----:B------:R-:W-:Y:S02]  /*de60*/  FMUL R0, R221, UR20 ;  /* 0x00000014dd007c20 */ /* 0x000fe40008400000 */
[----:B------:R-:W2:Y:S03]  /*de70*/  LDL.LU R221, [R1+0x2c] ;  /* 0x00002c0001dd7983 */ /* 0x000ea60000300800 */
[----:B-1----:R-:W-:Y:S01]  /*de80*/  F2FP.SATFINITE.E4M3.F32.PACK_AB_MERGE_C R5, RZ, R0, RZ ;  /* 0x00000000ff05723e */ /* 0x002fe200048070ff */
[----:B------:R-:W2:Y:S01]  /*de90*/  LDL.LU R220, [R1+0x30] ;  /* 0x0000300001dc7983 */ /* 0x000ea20000300800 */
[----:B------:R-:W-:Y:S01]  /*dea0*/  FMUL R0, R223, UR20 ;  /* 0x00000014df007c20 */ /* 0x000fe20008400000 */
[----:B------:R-:W-:Y:S01]  /*deb0*/  FMUL R3, R222, UR20 ;  /* 0x00000014de037c20 */ /* 0x000fe20008400000 */
[----:B0-----:R-:W-:Y:S01]  /*dec0*/  F2FP.SATFINITE.E4M3.F32.PACK_AB_MERGE_C R7, RZ, R2, RZ ;  /* 0x00000002ff07723e */ /* 0x001fe200048070ff */
[----:B------:R-:W2:Y:S02]  /*ded0*/  LDL.LU R222, [R1+0x34] ;  /* 0x0000340001de7983 */ /* 0x000ea40000300800 */
[----:B------:R-:W-:-:S02]  /*dee0*/  F2FP.SATFINITE.E4M3.F32.PACK_AB_MERGE_C R13, RZ, R0, RZ ;  /* 0x00000000ff0d723e */ /* 0x000fc400048070ff */
[----:B------:R-:W2:Y:S01]  /*def0*/  LDL.LU R223, [R1+0x38] ;  /* 0x0000380001df7983 */ /* 0x000ea20000300800 */
[----:B------:R-:W-:Y:S01]  /*df00*/  F2FP.SATFINITE.E4M3.F32.PACK_AB_MERGE_C R9, RZ, R3, RZ ;  /* 0x00000003ff09723e */ /* 0x000fe200048070ff */
[----:B------:R-:W-:Y:S02]  /*df10*/  FMUL R2, R225, UR20 ;  /* 0x00000014e1027c20 */ /* 0x000fe40008400000 */
[----:B------:R-:W2:Y:S04]  /*df20*/  LDL.LU R225, [R1+0x3c] ;  /* 0x00003c0001e17983 */ /* 0x000ea80000300800 */
[----:B------:R-:W-:Y:S01]  /*df30*/  @!P4 STG.E.U8 desc[UR18][R26.64+0xc9], R5 ;  /* 0x0000c9051a00c986 */ /* 0x000fe2000c101112 */
[----:B---3--:R-:W-:-:S03]  /*df40*/  FMUL R0, R224, UR20 ;  /* 0x00000014e0007c20 */ /* 0x008fc60008400000 */
[----:B------:R0:W-:Y:S04]  /*df50*/  @!P5 STG.E.U8 desc[UR18][R24.64+0xd0], R7 ;  /* 0x0000d0071800d986 */ /* 0x0001e8000c101112 */
[----:B------:R-:W3:Y:S01]  /*df60*/  LDL.LU R224, [R1+0x40] ;  /* 0x0000400001e07983 */ /* 0x000ee20000300800 */
[----:B----4-:R-:W-:-:S03]  /*df70*/  FMUL R3, R226, UR20 ;  /* 0x00000014e2037c20 */ /* 0x010fc60008400000 */
[----:B------:R-:W4:Y:S01]  /*df80*/  LDL.LU R226, [R1+0x44] ;  /* 0x0000440001e27983 */ /* 0x000f220000300800 */
[----:B0-----:R-:W-:Y:S01]  /*df90*/  F2FP.SATFINITE.E4M3.F32.PACK_AB_MERGE_C R7, RZ, R0, RZ ;  /* 0x00000000ff07723e */ /* 0x001fe200048070ff */
[----:B------:R-:W-:Y:S02]  /*dfa0*/  FMUL R0, R227, UR20 ;  /* 0x00000014e3007c20 */ /* 0x000fe40008400000 */
[----:B------:R-:W4:Y:S01]  /*dfb0*/  LDL.LU R227, [R1+0x48] ;  /* 0x0000480001e37983 */ /* 0x000f220000300800 */
[C---:B------:R-:W-:Y:S02]  /*dfc0*/  ISETP.LT.OR P6, PT, R35.reuse, 0xd2, !P1 ;  /* 0x000000d22300780c */ /* 0x040fe40004fc1670 */
[C---:B------:R-:W-:Y:S01]  /*dfd0*/  ISETP.LT.OR P4, PT, R35.reuse, 0xd2, !P0 ;  /* 0x000000d22300780c */ /* 0x040fe20004781670 */
[----:B------:R-:W4:Y:S01]  /*dfe0*/  LDL.LU R219, [R1+0x4c] ;  /* 0x00004c0001db7983 */ /* 0x000f220000300800 */
[----:B------:R-:W-:Y:S02]  /*dff0*/  F2FP.SATFINITE.E4M3.F32.PACK_AB_MERGE_C R5, RZ, R2, RZ ;  /* 0x00000002ff05723e */ /* 0x000fe400048070ff */
[----:B------:R-:W-:-:S02]  /*e000*/  ISETP.LT.OR P3, PT, R35, 0xd1, !P0 ;  /* 0x000000d12300780c */ /* 0x000fc40004761670 */
[----:B------:R-:W-:Y:S02]  /*e010*/  ISETP.LT.OR P5, PT, R35, 0xd9, !P1 ;  /* 0x000000d92300780c */ /* 0x000fe40004fa1670 */
[----:B------:R-:W-:-:S03]  /*e020*/  F2FP.SATFINITE.E4M3.F32.PACK_AB_MERGE_C R11, RZ, R0, RZ ;  /* 0x00000000ff0b723e */ /* 0x000fc600048070ff */
[----:B------:R0:W-:Y:S01]  /*e030*/  @!P6 STG.E.U8 desc[UR18][R24.64+0xd1], R9 ;  /* 0x0000d1091800e986 */ /* 0x0001e2000c101112 */
[----:B------:R-:W-:-:S03]  /*e040*/  ISETP.LT.OR P6, PT, R35, 0xda, !P1 ;  /* 0x000000da2300780c */ /* 0x000fc60004fc1670 */
[----:B------:R1:W-:Y:S01]  /*e050*/  @!P4 STG.E.U8 desc[UR18][R26.64+0xd1], R5 ;  /* 0x0000d1051a00c986 */ /* 0x0003e2000c101112 */
[----:B------:R-:W-:-:S03]  /*e060*/  ISETP.LT.OR P4, PT, R35, 0xda, !P0 ;  /* 0x000000da2300780c */ /* 0x000fc60004781670 */
[----:B------:R-:W-:Y:S01]  /*e070*/  @!P3 STG.E.U8 desc[UR18][R26.64+0xd0], R13 ;  /* 0x0000d00d1a00b986 */ /* 0x000fe2000c101112 */
[----:B0-----:R-:W-:-:S03]  /*e080*/  F2FP.SATFINITE.E4M3.F32.PACK_AB_MERGE_C R9, RZ, R3, RZ ;  /* 0x00000003ff09723e */ /* 0x001fc600048070ff */
[----:B------:R0:W-:Y:S04]  /*e090*/  @!P5 STG.E.U8 desc[UR18][R24.64+0xd8], R7 ;  /* 0x0000d8071800d986 */ /* 0x0001e8000c101112 */
[----:B------:R0:W-:Y:S01]  /*e0a0*/  @!P6 STG.E.U8 desc[UR18][R24.64+0xd9], R9 ;  /* 0x0000d9091800e986 */ /* 0x0001e2000c101112 */
[----:B--2---:R-:W-:-:S03]  /*e0b0*/  FMUL R0, R221, UR20 ;  /* 0x00000014dd007c20 */ /* 0x004fc60008400000 */
[----:B------:R-:W2:Y:S01]  /*e0c0*/  LDL.LU R221, [R1+0x50] ;  /* 0x0000500001dd7983 */ /* 0x000ea20000300800 */
[----:B------:R-:W-:-:S03]  /*e0d0*/  FMUL R2, R220, UR20 ;  /* 0x00000014dc027c20 */ /* 0x000fc60008400000 */
[----:B------:R-:W2:Y:S01]  /*e0e0*/  LDL.LU R220, [R1+0x54] ;  /* 0x0000540001dc7983 */ /* 0x000ea20000300800 */
[----:B-1----:R-:W-:Y:S01]  /*e0f0*/  F2FP.SATFINITE.E4M3.F32.PACK_AB_MERGE_C R5, RZ, R0, RZ ;  /* 0x00000000ff05723e */ /* 0x002fe200048070ff */
[----:B------:R-:W-:Y:S02]  /*e100*/  FMUL R3, R222, UR20 ;  /* 0x00000014de037c20 */ /* 0x000fe40008400000 */
[----:B------:R-:W2:Y:S01]  /*e110*/  LDL.LU R222, [R1+0x58] ;  /* 0x0000580001de7983 */ /* 0x000ea20000300800 */
[----:B0-----:R-:W-:Y:S01]  /*e120*/  F2FP.SATFINITE.E4M3.F32.PACK_AB_MERGE_C R7, RZ, R2, RZ ;  /* 0x00000002ff07723e */ /* 0x001fe200048070ff */
[----:B------:R-:W-:Y:S01]  /*e130*/  FMUL R4, R223, UR20 ;  /* 0x00000014df047c20 */ /* 0x000fe20008400000 */
[----:B------:R-:W-:Y:S01]  /*e140*/  F2FP.SATFINITE.E4M3.F32.PACK_AB_MERGE_C R9, RZ, R3, RZ ;  /* 0x00000003ff09723e */ /* 0x000fe200048070ff */
[----:B------:R-:W2:Y:S01]  /*e150*/  LDL.LU R223, [R1+0x5c] ;  /* 0x00005c0001df7983 */ /* 0x000ea20000300800 */
[----:B------:R-:W-:-:S03]  /*e160*/  FMUL R0, R225, UR20 ;  /* 0x00000014e1007c20 */ /* 0x000fc60008400000 */
[----:B------:R0:W-:Y:S04]  /*e170*/  @!P4 STG.E.U8 desc[UR18][R26.64+0xd9], R5 ;  /* 0x0000d9051a00c986 */ /* 0x0001e8000c101112 */
[----:B------:R-:W2:Y:S01]  /*e180*/  LDL.LU R225, [R1+0x60] ;  /* 0x0000600001e17983 */ /* 0x000ea20000300800 */
[----:B0-----:R-:W-:Y:S01]  /*e190*/  F2FP.SATFINITE.E4M3.F32.PACK_AB_MERGE_C R5, RZ, R0, RZ ;  /* 0x00000000ff05723e */ /* 0x001fe200048070ff */
[----:B---3--:R-:W-:Y:S02]  /*e1a0*/  FMUL R2, R224, UR20 ;  /* 0x00000014e0027c20 */ /* 0x008fe40008400000 */
[----:B------:R-:W3:Y:S01]  /*e1b0*/  LDL.LU R224, [R1+0x64] ;  /* 0x0000640001e07983 */ /* 0x000ee20000300800 */
[----:B----4-:R-:W-:-:S03]  /*e1c0*/  FMUL R3, R226, UR20 ;  /* 0x00000014e2037c20 */ /* 0x010fc60008400000 */
[----:B------:R-:W4:Y:S01]  /*e1d0*/  LDL.LU R226, [R1+0x68] ;  /* 0x0000680001e27983 */ /* 0x000f220000300800 */
[----:B------:R-:W-:-:S03]  /*e1e0*/  FMUL R0, R227, UR20 ;  /* 0x00000014e3007c20 */ /* 0x000fc60008400000 */
[----:B------:R-:W4:Y:S01]  /*e1f0*/  LDL.LU R227, [R1+0x6c] ;  /* 0x00006c0001e37983 */ /* 0x000f220000300800 */
[C---:B------:R-:W-:Y:S02]  /*e200*/  ISETP.LT.OR P3, PT, R35.reuse, 0xd9, !P0 ;  /* 0x000000d92300780c */ /* 0x040fe40004761670 */
[C---:B------:R-:W-:Y:S02]  /*e210*/  ISETP.LT.OR P5, PT, R35.reuse, 0xe1, !P1 ;  /* 0x000000e12300780c */ /* 0x040fe40004fa1670 */
[C---:B------:R-:W-:Y:S02]  /*e220*/  ISETP.LT.OR P6, PT, R35.reuse, 0xe2, !P1 ;  /* 0x000000e22300780c */ /* 0x040fe40004fc1670 */
[----:B------:R-:W-:-:S07]  /*e230*/  ISETP.LT.OR P4, PT, R35, 0xe2, !P0 ;  /* 0x000000e22300780c */ /* 0x000fce0004781670 */
[----:B------:R-:W-:Y:S01]  /*e240*/  @!P3 STG.E.U8 desc[UR18][R26.64+0xd8], R11 ;  /* 0x0000d80b1a00b986 */ /* 0x000fe2000c101112 */
[----:B------:R-:W-:-:S03]  /*e250*/  ISETP.LT.OR P3, PT, R35, 0xe1, !P0 ;  /* 0x000000e12300780c */ /* 0x000fc60004761670 */
[----:B------:R0:W-:Y:S01]  /*e260*/  @!P5 STG.E.U8 desc[UR18][R24.64+0xe0], R7 ;  /* 0x0000e0071800d986 */ /* 0x0001e2000c101112 */
[----:B------:R-:W-:-:S03]  /*e270*/  ISETP.LT.OR P5, PT, R35, 0xe9, !P1 ;  /* 0x000000e92300780c */ /* 0x000fc60004fa1670 */
[----:B------:R1:W-:Y:S01]  /*e280*/  @!P6 STG.E.U8 desc[UR18][R24.64+0xe1], R9 ;  /* 0x0000e1091800e986 */ /* 0x0003e2000c101112 */
[----:B------:R-:W-:Y:S02]  /*e290*/  ISETP.LT.OR P6, PT, R35, 0xea, !P1 ;  /* 0x000000ea2300780c */ /* 0x000fe40004fc1670 */
[----:B------:R-:W-:Y:S01]  /*e2a0*/  F2FP.SATFINITE.E4M3.F32.PACK_AB_MERGE_C R13, RZ, R4, RZ ;  /* 0x00000004ff0d723e */ /* 0x000fe200048070ff */
[----:B------:R1:W-:Y:S01]  /*e2b0*/  @!P4 STG.E.U8 desc[UR18][R26.64+0xe1], R5 ;  /* 0x0000e1051a00c986 */ /* 0x0003e2000c101112 */
[----:B0-----:R-:W-:-:S03]  /*e2c0*/  F2FP.SATFINITE.E4M3.F32.PACK_AB_MERGE_C R7, RZ, R2, RZ ;  /* 0x00000002ff07723e */ /* 0x001fc600048070ff */
[----:B------:R-:W-:Y:S01]  /*e2d0*/  @!P3 STG.E.U8 desc[UR18][R26.64+0xe0], R13 ;  /* 0x0000e00d1a00b986 */ /* 0x000fe2000c101112 */
[----:B-1----:R-:W-:-:S03]  /*e2e0*/  F2FP.SATFINITE.E4M3.F32.PACK_AB_MERGE_C R9, RZ, R3, RZ ;  /* 0x00000003ff09723e */ /* 0x002fc600048070ff */
[----:B------:R0:W-:Y:S01]  /*e2f0*/  @!P5 STG.E.U8 desc[UR18][R24.64+0xe8], R7 ;  /* 0x0000e8071800d986 */ /* 0x0001e2000c101112 */
[C---:B------:R-:W-:Y:S02]  /*e300*/  ISETP.LT.OR P3, PT, R35.reuse, 0xe9, !P0 ;  /* 0x000000e92300780c */ /* 0x040fe40004761670 */
[C---:B------:R-:W-:Y:S01]  /*e310*/  ISETP.LT.OR P4, PT, R35.reuse, 0xea, !P0 ;  /* 0x000000ea2300780c */ /* 0x040fe20004781670 */
[----:B------:R1:W-:Y:S01]  /*e320*/  @!P6 STG.E.U8 desc[UR18][R24.64+0xe9], R9 ;  /* 0x0000e9091800e986 */ /* 0x0003e2000c101112 */
[----:B------:R-:W-:Y:S01]  /*e330*/  ISETP.LT.OR P5, PT, R35, 0xf1, !P1 ;  /* 0x000000f12300780c */ /* 0x000fe20004fa1670 */
[----:B------:R-:W-:Y:S01]  /*e340*/  FMUL R2, R219, UR20 ;  /* 0x00000014db027c20 */ /* 0x000fe20008400000 */
[----:B------:R-:W-:Y:S02]  /*e350*/  ISETP.LT.OR P6, PT, R35, 0xf2, !P1 ;  /* 0x000000f22300780c */ /* 0x000fe40004fc1670 */
[----:B------:R-:W-:Y:S02]  /*e360*/  F2FP.SATFINITE.E4M3.F32.PACK_AB_MERGE_C R11, RZ, R0, RZ ;  /* 0x00000000ff0b723e */ /* 0x000fe400048070ff */
[----:B------:R-:W-:-:S03]  /*e370*/  F2FP.SATFINITE.E4M3.F32.PACK_AB_MERGE_C R5, RZ, R2, RZ ;  /* 0x00000002ff05723e */ /* 0x000fc600048070ff */
[----:B------:R-:W-:Y:S01]  /*e380*/  @!P3 STG.E.U8 desc[UR18][R26.64+0xe8], R11 ;  /* 0x0000e80b1a00b986 */ /* 0x000fe2000c101112 */
[----:B------:R-:W-:-:S03]  /*e390*/  ISETP.LT.OR P3, PT, R35, 0xf1, !P0 ;  /* 0x000000f12300780c */ /* 0x000fc60004761670 */
[----:B------:R-:W-:Y:S01]  /*e3a0*/  @!P4 STG.E.U8 desc[UR18][R26.64+0xe9], R5 ;  /* 0x0000e9051a00c986 */ /* 0x000fe2000c101112 */
[C---:B------:R-:W-:Y:S02]  /*e3b0*/  ISETP.LT.OR P4, PT, R35.reuse, 0xf9, !P1 ;  /* 0x000000f92300780c */ /* 0x040fe40004f81670 */
[----:B------:R-:W-:Y:S01]  /*e3c0*/  ISETP.LT.OR P1, PT, R35, 0xfa, !P1 ;  /* 0x000000fa2300780c */ /* 0x000fe20004f21670 */
[----:B--2---:R-:W-:Y:S01]  /*e3d0*/  FMUL R0, R221, UR20 ;  /* 0x00000014dd007c20 */ /* 0x004fe20008400000 */
[----:B------:R-:W-:-:S04]  /*e3e0*/  FMUL R3, R220, UR20 ;  /* 0x00000014dc037c20 */ /* 0x000fc80008400000 */
[----:B0-----:R-:W-:Y:S02]  /*e3f0*/  F2FP.SATFINITE.E4M3.F32.PACK_AB_MERGE_C R7, RZ, R0, RZ ;  /* 0x00000000ff07723e */ /* 0x001fe400048070ff */
[----:B-1----:R-:W-:Y:S01]  /*e400*/  F2FP.SATFINITE.E4M3.F32.PACK_AB_MERGE_C R9, RZ, R3, RZ ;  /* 0x00000003ff09723e */ /* 0x002fe200048070ff */
[----:B------:R-:W-:Y:S02]  /*e410*/  FMUL R0, R222, UR20 ;  /* 0x00000014de007c20 */ /* 0x000fe40008400000 */
[----:B------:R0:W-:Y:S01]  /*e420*/  @!P5 STG.E.U8 desc[UR18][R24.64+0xf0], R7 ;  /* 0x0000f0071800d986 */ /* 0x0001e2000c101112 */
[----:B------:R-:W-:-:S03]  /*e430*/  ISETP.LT.OR P5, PT, R35, 0xf2, !P0 ;  /* 0x000000f22300780c */ /* 0x000fc600047a1670 */
[----:B------:R1:W-:Y:S01]  /*e440*/  @!P6 STG.E.U8 desc[UR18][R24.64+0xf1], R9 ;  /* 0x0000f1091800e986 */ /* 0x0003e2000c101112 */
[----:B------:R-:W-:Y:S02]  /*e450*/  ISETP.LT.OR P6, PT, R35, 0xf9, !P0 ;  /* 0x000000f92300780c */ /* 0x000fe400047c1670 */
[----:B------:R-:W-:Y:S01]  /*e460*/  F2FP.SATFINITE.E4M3.F32.PACK_AB_MERGE_C R13, RZ, R0, RZ ;  /* 0x00000000ff0d723e */ /* 0x000fe200048070ff */
[----:B------:R-:W-:Y:S01]  /*e470*/  FMUL R0, R223, UR20 ;  /* 0x00000014df007c20 */ /* 0x000fe20008400000 */
[----:B------:R-:W-:Y:S01]  /*e480*/  ISETP.LT.OR P0, PT, R35, 0xfa, !P0 ;  /* 0x000000fa2300780c */ /* 0x000fe20004701670 */
[----:B------:R-:W-:-:S03]  /*e490*/  FMUL R2, R225, UR20 ;  /* 0x00000014e1027c20 */ /* 0x000fc60008400000 */
[----:B0-----:R-:W-:Y:S02]  /*e4a0*/  F2FP.SATFINITE.E4M3.F32.PACK_AB_MERGE_C R7, RZ, R0, RZ ;  /* 0x00000000ff07723e */ /* 0x001fe400048070ff */
[----:B-1----:R-:W-:Y:S01]  /*e4b0*/  F2FP.SATFINITE.E4M3.F32.PACK_AB_MERGE_C R9, RZ, R2, RZ ;  /* 0x00000002ff09723e */ /* 0x002fe200048070ff */
[----:B---3--:R-:W-:Y:S01]  /*e4c0*/  FMUL R3, R224, UR20 ;  /* 0x00000014e0037c20 */ /* 0x008fe20008400000 */
[----:B----4-:R-:W-:Y:S01]  /*e4d0*/  FMUL R4, R226, UR20 ;  /* 0x00000014e2047c20 */ /* 0x010fe20008400000 */
[----:B------:R-:W-:-:S03]  /*e4e0*/  FMUL R5, R227, UR20 ;  /* 0x00000014e3057c20 */ /* 0x000fc60008400000 */
[----:B------:R-:W-:Y:S02]  /*e4f0*/  F2FP.SATFINITE.E4M3.F32.PACK_AB_MERGE_C R3, RZ, R3, RZ ;  /* 0x00000003ff03723e */ /* 0x000fe400048070ff */
[----:B------:R-:W-:Y:S02]  /*e500*/  F2FP.SATFINITE.E4M3.F32.PACK_AB_MERGE_C R11, RZ, R4, RZ ;  /* 0x00000004ff0b723e */ /* 0x000fe400048070ff */
[----:B------:R-:W-:Y:S01]  /*e510*/  F2FP.SATFINITE.E4M3.F32.PACK_AB_MERGE_C R5, RZ, R5, RZ ;  /* 0x00000005ff05723e */ /* 0x000fe200048070ff */
[----:B------:R0:W-:Y:S04]  /*e520*/  @!P3 STG.E.U8 desc[UR18][R26.64+0xf0], R13 ;  /* 0x0000f00d1a00b986 */ /* 0x0001e8000c101112 */
[----:B------:R0:W-:Y:S04]  /*e530*/  @!P5 STG.E.U8 desc[UR18][R26.64+0xf1], R7 ;  /* 0x0000f1071a00d986 */ /* 0x0001e8000c101112 */
[----:B------:R0:W-:Y:S04]  /*e540*/  @!P4 STG.E.U8 desc[UR18][R24.64+0xf8], R9 ;  /* 0x0000f8091800c986 */ /* 0x0001e8000c101112 */
[----:B------:R0:W-:Y:S04]  /*e550*/  @!P1 STG.E.U8 desc[UR18][R24.64+0xf9], R3 ;  /* 0x0000f90318009986 */ /* 0x0001e8000c101112 */
[----:B------:R0:W-:Y:S04]  /*e560*/  @!P6 STG.E.U8 desc[UR18][R26.64+0xf8], R11 ;  /* 0x0000f80b1a00e986 */ /* 0x0001e8000c101112 */
[----:B------:R0:W-:Y:S02]  /*e570*/  @!P0 STG.E.U8 desc[UR18][R26.64+0xf9], R5 ;  /* 0x0000f9051a008986 */ /* 0x0001e4000c101112 */
.L_x_293:
[----:B------:R-:W-:Y:S05]  /*e580*/  BSYNC B0 ;  /* 0x0000000000007941 */ /* 0x000fea0003800000 */
.L_x_35:
[----:B0----5:R-:W2:Y:S04]  /*e590*/  LDL.LU R3, [R1+0x78] ;  /* 0x0000780001037983 */ /* 0x021ea80000300800 */
[----:B------:R-:W2:Y:S01]  /*e5a0*/  LDL.LU R2, [R1+0x7c] ;  /* 0x00007c0001027983 */ /* 0x000ea20000300800 */
[----:B------:R-:W-:Y:S01]  /*e5b0*/  ULDC UR6, c[0x0][0xc] ;  /* 0x0000030000067ab9 */ /* 0x000fe20000000800 */
[----:B------:R-:W-:Y:S01]  /*e5c0*/  ULDC UR7, c[0x0][0x10] ;  /* 0x0000040000077ab9 */ /* 0x000fe20000000800 */
[----:B------:R-:W2:Y:S01]  /*e5d0*/  LDC R5, c[0x0][0x14] ;  /* 0x00000500ff057b82 */ /* 0x000ea20000000800 */
[----:B------:R-:W-:Y:S01]  /*e5e0*/  UIMAD.WIDE.U32 UR6, UR6, UR7, URZ ;  /* 0x00000007060672a5 */ /* 0x000fe2000f8e003f */
[----:B------:R-:W-:Y:S01]  /*e5f0*/  PRMT R0, RZ, 0x7610, R0 ;  /* 0x00007610ff007816 */ /* 0x000fe20000000000 */
[----:B------:R-:W-:-:S04]  /*e600*/  UMOV UR22, 0xffffffff ;  /* 0xffffffff00167882 */ /* 0x000fc80000000000 */
[----:B--2---:R-:W-:-:S04]  /*e610*/  IMAD.WIDE.U32 R2, R5, UR6, R2 ;  /* 0x0000000605027c25 */ /* 0x004fc8000f8e0002 */
[----:B------:R-:W-:Y:S01]  /*e620*/  IMAD R5, R5, UR7, RZ ;  /* 0x0000000705057c24 */ /* 0x000fe2000f8e02ff */
[----:B------:R-:W-:Y:S01]  /*e630*/  ULDC.64 UR6, c[0x0][0x650] ;  /* 0x0001940000067ab9 */ /* 0x000fe20000000a00 */
[----:B------:R-:W-:Y:S01]  /*e640*/  IMAD.MOV.U32 R19, RZ, RZ, R2 ;  /* 0x000000ffff137224 */ /* 0x000fe200078e0002 */
[----:B------:R-:W-:Y:S01]  /*e650*/  ISETP.GE.U32.AND P0, PT, R2, UR6, PT ;  /* 0x0000000602007c0c */ /* 0x000fe2000bf06070 */
[----:B------:R-:W-:Y:S02]  /*e660*/  IMAD.IADD R22, R3, 0x1, R5 ;  /* 0x0000000103167824 */ /* 0x000fe400078e0205 */
[----:B------:R-:W-:-:S03]  /*e670*/  IMAD.MOV.U32 R2, RZ, RZ, -0x1 ;  /* 0xffffffffff027424 */ /* 0x000fc600078e00ff */
[----:B------:R0:W-:Y:S01]  /*e680*/  STL [R1+0x78], R22 ;  /* 0x0000781601007387 */ /* 0x0001e20000100800 */
[----:B------:R-:W-:-:S03]  /*e690*/  ISETP.GE.U32.AND.EX P0, PT, R22, UR7, PT, P0 ;  /* 0x0000000716007c0c */ /* 0x000fc6000bf06100 */
[----:B------:R0:W-:Y:S04]  /*e6a0*/  STL [R1+0x7c], R19 ;  /* 0x00007c1301007387 */ /* 0x0001e80000100800 */
[----:B------:R0:W-:Y:S06]  /*e6b0*/  STL [R1+0x80], R2 ;  /* 0x0000800201007387 */ /* 0x0001ec0000100800 */
[----:B------:R-:W-:Y:S05]  /*e6c0*/  @P0 BRA `(.L_x_294) ;  /* 0x00000004006c0947 */ /* 0x000fea0003800000 */
[----:B------:R-:W2:Y:S01]  /*e6d0*/  S2R R14, SR_CTAID.X ;  /* 0x00000000000e7919 */ /* 0x000ea20000002500 */
[----:B------:R-:W5:Y:S01]  /*e6e0*/  LDC.64 R8, c[0x0][0x628] ;  /* 0x00018a00ff087b82 */ /* 0x000f620000000a00 */
[----:B------:R-:W-:Y:S01]  /*e6f0*/  ULDC UR6, c[0x0][0x150] ;  /* 0x0000540000067ab9 */ /* 0x000fe20000000800 */
[----:B------:R-:W-:Y:S01]  /*e700*/  IMAD.MOV.U32 R6, RZ, RZ, R19 ;  /* 0x000000ffff067224 */ /* 0x000fe200078e0013 */
[----:B------:R-:W0:Y:S01]  /*e710*/  S2R R16, SR_CTAID.Y ;  /* 0x0000000000107919 */ /* 0x000e220000002600 */
[----:B------:R-:W-:-:S04]  /*e720*/  IMAD.MOV.U32 R7, RZ, RZ, R22 ;  /* 0x000000ffff077224 */ /* 0x000fc800078e0016 */
[----:B------:R-:W0:Y:S08]  /*e730*/  LDC R17, c[0x0][0x144] ;  /* 0x00005100ff117b82 */ /* 0x000e300000000800 */
[----:B------:R-:W0:Y:S08]  /*e740*/  LDC R10, c[0x0][0x630] ;  /* 0x00018c00ff0a7b82 */ /* 0x000e300000000800 */
[----:B------:R-:W0:Y:S01]  /*e750*/  LDC.64 R12, c[0x0][0x620] ;  /* 0x00018800ff0c7b82 */ /* 0x000e220000000a00 */
[----:B-----5:R-:W-:-:S04]  /*e760*/  ISETP.NE.U32.AND P0, PT, R8, RZ, PT ;  /* 0x000000ff0800720c */ /* 0x020fc80003f05070 */
[----:B------:R-:W-:Y:S02]  /*e770*/  ISETP.NE.AND.EX P0, PT, R9, RZ, PT, P0 ;  /* 0x000000ff0900720c */ /* 0x000fe40003f05300 */
[----:B--2---:R-:W-:-:S05]  /*e780*/  I2FP.F32.U32 R0, R14 ;  /* 0x0000000e00007245 */ /* 0x004fca0000201000 */
[----:B------:R-:W-:-:S04]  /*e790*/  FMUL R0, R0, UR6 ;  /* 0x0000000600007c20 */ /* 0x000fc80008400000 */
[----:B------:R2:W0:Y:S02]  /*e7a0*/  F2I.U32.TRUNC.NTZ R15, R0 ;  /* 0x00000000000f7305 */ /* 0x000424000020f000 */
[----:B------:R-:W-:Y:S05]  /*e7b0*/  @!P0 BRA `(.L_x_295) ;  /* 0x0000000000288947 */ /* 0x000fea0003800000 */
[----:B--2---:R-:W2:Y:S02]  /*e7c0*/  LDC R0, c[0x0][0x634] ;  /* 0x00018d00ff007b82 */ /* 0x004ea40000000800 */
[----:B--2---:R-:W-:-:S05]  /*e7d0*/  IADD3 R7, P0, R19, R0, RZ ;  /* 0x0000000013077210 */ /* 0x004fca0007f1e0ff */
[----:B------:R-:W-:-:S04]  /*e7e0*/  IMAD.X R11, RZ, RZ, R22, P0 ;  /* 0x000000ffff0b7224 */ /* 0x000fc800000e0616 */
[----:B0-----:R-:W-:-:S04]  /*e7f0*/  IMAD.WIDE.U32 R2, R11, R8, RZ ;  /* 0x000000080b027225 */ /* 0x001fc800078e00ff */
[----:B------:R-:W-:-:S04]  /*e800*/  IMAD.WIDE.U32 R4, P0, R7, R9, R2 ;  /* 0x0000000907047225 */ /* 0x000fc80007800002 */
[----:B------:R-:W-:-:S04]  /*e810*/  IMAD.WIDE.U32 R2, R7, R8, RZ ;  /* 0x0000000807027225 */ /* 0x000fc800078e00ff */
[----:B------:R-:W-:Y:S01]  /*e820*/  IMAD.X R7, RZ, RZ, RZ, P0 ;  /* 0x000000ffff077224 */ /* 0x000fe200000e06ff */
[----:B------:R-:W-:Y:S01]  /*e830*/  IADD3 RZ, P0, R3, R4, RZ ;  /* 0x0000000403ff7210 */ /* 0x000fe20007f1e0ff */
[----:B------:R-:W-:-:S04]  /*e840*/  IMAD.MOV.U32 R6, RZ, RZ, R5 ;  /* 0x000000ffff067224 */ /* 0x000fc800078e0005 */
[----:B------:R-:W-:-:S08]  /*e850*/  IMAD.WIDE.U32.X R6, R11, R9, R6, P0 ;  /* 0x000000090b067225 */ /* 0x000fd000000e0406 */
.L_x_295:
[-CC-:B0-----:R-:W-:Y:S01]  /*e860*/  SHF.R.U64 R24, R6, R10.reuse, R7.reuse ;  /* 0x0000000a06187219 */ /* 0x181fe20000001207 */
[----:B------:R-:W0:Y:S01]  /*e870*/  LDC.64 R20, c[0x0][0x640] ;  /* 0x00019000ff147b82 */ /* 0x000e220000000a00 */
[----:B--2---:R-:W-:Y:S01]  /*e880*/  SHF.R.U32.HI R0, RZ, R10, R7 ;  /* 0x0000000aff007219 */ /* 0x004fe20000011607 */
[----:B------:R-:W-:Y:S01]  /*e890*/  IMAD.MOV.U32 R2, RZ, RZ, R19 ;  /* 0x000000ffff027224 */ /* 0x000fe200078e0013 */
[----:B------:R-:W-:Y:S01]  /*e8a0*/  IADD3 R5, P0, RZ, -R24, RZ ;  /* 0x80000018ff057210 */ /* 0x000fe20007f1e0ff */
[----:B------:R-:W-:Y:S01]  /*e8b0*/  IMAD.MOV R15, RZ, RZ, -R15 ;  /* 0x000000ffff0f7224 */ /* 0x000fe200078e0a0f */
[----:B------:R-:W-:Y:S01]  /*e8c0*/  ULDC UR6, c[0x0][0x154] ;  /* 0x0000550000067ab9 */ /* 0x000fe20000000800 */
[----:B------:R-:W-:Y:S02]  /*e8d0*/  IMAD.MOV.U32 R7, RZ, RZ, 0x1 ;  /* 0x00000001ff077424 */ /* 0x000fe400078e00ff */
[----:B------:R-:W2:Y:S01]  /*e8e0*/  LDC R4, c[0x0][0x618] ;  /* 0x00018600ff047b82 */ /* 0x000ea20000000800 */
[----:B------:R-:W-:-:S02]  /*e8f0*/  IMAD.X R3, RZ, RZ, ~R0, P0 ;  /* 0x000000ffff037224 */ /* 0x000fc400000e0e00 */
[----:B------:R-:W-:Y:S02]  /*e900*/  IMAD R15, R17, R15, R14 ;  /* 0x0000000f110f7224 */ /* 0x000fe400078e020e */
[-C--:B------:R-:W-:Y:S02]  /*e910*/  IMAD R0, R3, R12.reuse, RZ ;  /* 0x0000000c03007224 */ /* 0x080fe400078e02ff */
[----:B------:R-:W-:Y:S01]  /*e920*/  IMAD.MOV.U32 R3, RZ, RZ, R22 ;  /* 0x000000ffff037224 */ /* 0x000fe200078e0016 */
[----:B------:R-:W5:Y:S01]  /*e930*/  LDC R6, c[0x0][0x608] ;  /* 0x00018200ff067b82 */ /* 0x000f620000000800 */
[----:B------:R-:W-:-:S04]  /*e940*/  IMAD.WIDE.U32 R2, R5, R12, R2 ;  /* 0x0000000c05027225 */ /* 0x000fc800078e0002 */
[----:B------:R-:W-:-:S03]  /*e950*/  IMAD R5, R5, R13, R0 ;  /* 0x0000000d05057224 */ /* 0x000fc600078e0200 */
[----:B------:R-:W1:Y:S01]  /*e960*/  LDC R18, c[0x0][0x658] ;  /* 0x00019600ff127b82 */ /* 0x000e620000000800 */
[----:B------:R-:W-:Y:S01]  /*e970*/  I2FP.F32.U32 R0, R16 ;  /* 0x0000001000007245 */ /* 0x000fe20000201000 */
[----:B------:R-:W-:Y:S01]  /*e980*/  IMAD.IADD R3, R3, 0x1, R5 ;  /* 0x0000000103037824 */ /* 0x000fe200078e0205 */
[----:B0-----:R-:W-:Y:S01]  /*e990*/  ISETP.NE.U32.AND P0, PT, R20, RZ, PT ;  /* 0x000000ff1400720c */ /* 0x001fe20003f05070 */
[----:B------:R-:W-:Y:S02]  /*e9a0*/  IMAD.MOV.U32 R5, RZ, RZ, -0x1 ;  /* 0xffffffffff057424 */ /* 0x000fe400078e00ff */
[----:B------:R-:W-:Y:S02]  /*e9b0*/  FMUL R0, R0, UR6 ;  /* 0x0000000600007c20 */ /* 0x000fe40008400000 */
[----:B------:R-:W0:Y:S01]  /*e9c0*/  LDC R13, c[0x0][0x148] ;  /* 0x00005200ff0d7b82 */ /* 0x000e220000000800 */
[----:B--2---:R-:W-:Y:S01]  /*e9d0*/  SHF.R.U64 R10, R2, R4, R3 ;  /* 0x00000004020a7219 */ /* 0x004fe20000001203 */
[----:B------:R2:W0:Y:S01]  /*e9e0*/  F2I.U32.TRUNC.NTZ R12, R0 ;  /* 0x00000000000c7305 */ /* 0x000422000020f000 */
[----:B------:R-:W-:-:S02]  /*e9f0*/  ISETP.NE.AND.EX P0, PT, R21, RZ, PT, P0 ;  /* 0x000000ff1500720c */ /* 0x000fc40003f05300 */
[----:B------:R-:W-:-:S03]  /*ea00*/  SHF.R.U32.HI R3, RZ, R4, R3 ;  /* 0x00000004ff037219 */ /* 0x000fc60000011603 */
[----:B------:R-:W0:Y:S01]  /*ea10*/  LDC R14, c[0x0][0x600] ;  /* 0x00018000ff0e7b82 */ /* 0x000e220000000800 */
[-CC-:B-----5:R-:W-:Y:S02]  /*ea20*/  SHF.R.U64 R8, R10, R6.reuse, R3.reuse ;  /* 0x000000060a087219 */ /* 0x1a0fe40000001203 */
[----:B------:R-:W-:-:S05]  /*ea30*/  SHF.R.U32.HI R3, RZ, R6, R3 ;  /* 0x00000006ff037219 */ /* 0x000fca0000011603 */
[----:B------:R-:W0:Y:S01]  /*ea40*/  LDC R19, c[0x0][0x648] ;  /* 0x00019200ff137b82 */ /* 0x000e220000000800 */
[-CC-:B-1----:R-:W-:Y:S02]  /*ea50*/  SHF.R.U64 R11, R8, R18.reuse, R3.reuse ;  /* 0x00000012080b7219 */ /* 0x182fe40000001203 */
[-C--:B------:R-:W-:Y:S02]  /*ea60*/  SHF.L.U32 R5, R5, R18.reuse, RZ ;  /* 0x0000001205057219 */ /* 0x080fe400000006ff */
[-C--:B------:R-:W-:Y:S01]  /*ea70*/  SHF.R.U32.HI R3, RZ, R18.reuse, R3 ;  /* 0x00000012ff037219 */ /* 0x080fe20000011603 */
[----:B------:R-:W-:Y:S01]  /*ea80*/  IMAD.MOV.U32 R2, RZ, RZ, R11 ;  /* 0x000000ffff027224 */ /* 0x000fe200078e000b */
[----:B------:R-:W-:Y:S01]  /*ea90*/  SHF.L.U32 R34, R7, R18, RZ ;  /* 0x0000001207227219 */ /* 0x000fe200000006ff */
[----:B------:R-:W1:Y:S01]  /*eaa0*/  LDC R22, c[0x0][0x638] ;  /* 0x00018e00ff167b82 */ /* 0x000e620000000800 */
[----:B------:R-:W-:-:S07]  /*eab0*/  LOP3.LUT R17, RZ, R5, RZ, 0x33, !PT ;  /* 0x00000005ff117212 */ /* 0x000fce00078e33ff */
[----:B------:R-:W0:Y:S01]  /*eac0*/  LDC R23, c[0x0][0x610] ;  /* 0x00018400ff177b82 */ /* 0x000e220000000800 */
[----:B--2---:R-:W-:Y:S05]  /*ead0*/  @!P0 BRA `(.L_x_296) ;  /* 0x0000000000288947 */ /* 0x004fea0003800000 */
[----:B------:R-:W2:Y:S02]  /*eae0*/  LDC R0, c[0x0][0x64c] ;  /* 0x00019300ff007b82 */ /* 0x000ea40000000800 */
[----:B--2---:R-:W-:-:S05]  /*eaf0*/  IADD3 R7, P0, R11, R0, RZ ;  /* 0x000000000b077210 */ /* 0x004fca0007f1e0ff */
        /* <DEDUP_REMOVED lines=8> */
.L_x_296:
[----:B0-----:R-:W-:Y:S01]  /*eb80*/  SHF.R.U64 R0, R2, R19, R3 ;  /* 0x0000001302007219 */ /* 0x001fe20000001203 */
[----:B------:R-:W-:Y:S01]  /*eb90*/  VIADD R3, R14, 0xffffffff ;  /* 0xffffffff0e037836 */ /* 0x000fe20000000000 */
[----:B------:R-:W-:Y:S01]  /*eba0*/  LOP3.LUT R5, R8, R17, RZ, 0xc0, !PT ;  /* 0x0000001108057212 */ /* 0x000fe200078ec0ff */
[----:B------:R-:W-:Y:S01]  /*ebb0*/  IMAD.MOV R12, RZ, RZ, -R12 ;  /* 0x000000ffff0c7224 */ /* 0x000fe200078e0a0c */
[----:B------:R-:W-:Y:S01]  /*ebc0*/  R2UR UR22, R24 ;  /* 0x00000000181672ca */ /* 0x000fe200000e0000 */
[----:B------:R-:W-:Y:S01]  /*ebd0*/  IMAD.MOV R2, RZ, RZ, -R0 ;  /* 0x000000ffff027224 */ /* 0x000fe200078e0a00 */
[----:B------:R-:W-:Y:S01]  /*ebe0*/  LOP3.LUT R3, R10, R3, RZ, 0xc0, !PT ;  /* 0x000000030a037212 */ /* 0x000fe200078ec0ff */
[----:B------:R-:W-:Y:S02]  /*ebf0*/  IMAD R34, R34, R0, R5 ;  /* 0x0000000022227224 */ /* 0x000fe400078e0205 */
[----:B------:R-:W-:Y:S02]  /*ec00*/  @P2 IMAD R15, R13, R12, R16 ;  /* 0x0000000c0d0f2224 */ /* 0x000fe400078e0210 */
[----:B-1----:R-:W-:-:S02]  /*ec10*/  IMAD R0, R2, R22, R11 ;  /* 0x0000001602007224 */ /* 0x002fc400078e020b */
[----:B------:R-:W-:Y:S02]  /*ec20*/  IMAD R34, R34, R23, R15 ;  /* 0x0000001722227224 */ /* 0x000fe400078e020f */
[----:B------:R-:W-:Y:S02]  /*ec30*/  IMAD R3, R0, R14, R3 ;  /* 0x0000000e00037224 */ /* 0x000fe400078e0203 */
[----:B------:R-:W-:-:S03]  /*ec40*/  IMAD.MOV.U32 R0, RZ, RZ, 0x1 ;  /* 0x00000001ff007424 */ /* 0x000fc600078e00ff */
[----:B------:R-:W-:Y:S02]  /*ec50*/  SEL R2, R3, R34, !P2 ;  /* 0x0000002203027207 */ /* 0x000fe40005000000 */
[----:B------:R-:W-:-:S03]  /*ec60*/  SEL R34, R34, R3, !P2 ;  /* 0x0000000322227207 */ /* 0x000fc60005000000 */
[----:B------:R2:W-:Y:S04]  /*ec70*/  STL [R1+0x80], R2 ;  /* 0x0000800201007387 */ /* 0x0005e80000100800 */
.L_x_294:
[----:B------:R-:W-:Y:S01]  /*ec80*/  UIADD3 UR5, UR12, UR5, URZ ;  /* 0x000000050c057290 */ /* 0x000fe2000fffe03f */
[----:B------:R0:W-:Y:S01]  /*ec90*/  STL [R1+0x84], R34 ;  /* 0x0000842201007387 */ /* 0x0001e20000100800 */
[----:B------:R-:W-:Y:S02]  /*eca0*/  LOP3.LUT P0, RZ, R0, 0xff, RZ, 0xc0, !PT ;  /* 0x000000ff00ff7812 */ /* 0x000fe4000780c0ff */
[----:B------:R-:W-:Y:S02]  /*ecb0*/  USHF.R.U32.HI UR6, URZ, 0x2, UR5 ;  /* 0x000000023f067899 */ /* 0x000fe40008011605 */
[----:B------:R-:W-:Y:S02]  /*ecc0*/  UISETP.GT.U32.AND UP0, UPT, UR5, 0x3, UPT ;  /* 0x000000030500788c */ /* 0x000fe4000bf04070 */
[----:B------:R-:W-:Y:S02]  /*ecd0*/  ULOP3.LUT UR6, UR6, 0x1, URZ, 0xc0, !UPT ;  /* 0x0000000106067892 */ /* 0x000fe4000f8ec03f */
[----:B------:R-:W-:-:S02]  /*ece0*/  UISETP.LT.U32.AND UP0, UPT, UR12, 0x4, UP0 ;  /* 0x000000040c00788c */ /* 0x000fc40008701070 */
[----:B------:R-:W-:Y:S02]  /*ecf0*/  UISETP.NE.U32.AND UP1, UPT, UR6, 0x1, UPT ;  /* 0x000000010600788c */ /* 0x000fe4000bf25070 */
[----:B------:R-:W-:Y:S02]  /*ed00*/  USEL UR7, URZ, 0x1, !UP0 ;  /* 0x000000013f077887 */ /* 0x000fe4000c000000 */
[----:B------:R-:W-:Y:S02]  /*ed10*/  UISETP.GT.U32.AND UP1, UPT, UR12, 0x3, !UP1 ;  /* 0x000000030c00788c */ /* 0x000fe4000cf24070 */
[----:B------:R-:W-:Y:S02]  /*ed20*/  ULOP3.LUT UR5, UR5, 0x3, URZ, 0xc0, !UPT ;  /* 0x0000000305057892 */ /* 0x000fe4000f8ec03f */
[----:B------:R-:W-:-:S04]  /*ed30*/  USEL UR6, URZ, 0x1, !UP1 ;  /* 0x000000013f067887 */ /* 0x000fc8000c800000 */
[----:B------:R-:W-:Y:S01]  /*ed40*/  ULOP3.LUT UR4, UR6, UR4, UR7, 0x96, !UPT ;  /* 0x0000000406047292 */ /* 0x000fe2000f8e9607 */
[----:B0-----:R-:W-:Y:S11]  /*ed50*/  @P0 BRA `(.L_x_297) ;  /* 0xffffff2400640947 */ /* 0x001ff6000383ffff */
[----:B------:R-:W-:Y:S05]  /*ed60*/  EXIT ;  /* 0x000000000000794d */ /* 0x000fea0003800000 */
.L_x_7:
[----:B------:R-:W2:Y:S01]  /*ed70*/  LDL R18, [R1+0x7c] ;  /* 0x00007c0001127983 */ /* 0x000ea20000100800 */
[----:B------:R-:W-:-:S03]  /*ed80*/  ULDC.64 UR4, c[0x0][0x650] ;  /* 0x0001940000047ab9 */ /* 0x000fc60000000a00 */
[----:B------:R-:W3:Y:S01]  /*ed90*/  LDL R22, [R1+0x78] ;  /* 0x0000780001167983 */ /* 0x000ee20000100800 */
[----:B------:R-:W-:Y:S01]  /*eda0*/  PRMT R4, RZ, 0x7610, R4 ;  /* 0x00007610ff047816 */ /* 0x000fe20000000004 */
[----:B------:R-:W-:Y:S02]  /*edb0*/  IMAD.MOV.U32 R5, RZ, RZ, -0x1 ;  /* 0xffffffffff057424 */ /* 0x000fe400078e00ff */
[----:B------:R-:W-:Y:S02]  /*edc0*/  IMAD.MOV.U32 R14, RZ, RZ, -0x1 ;  /* 0xffffffffff0e7424 */ /* 0x000fe400078e00ff */
[----:B------:R-:W-:Y:S01]  /*edd0*/  IMAD.MOV.U32 R6, RZ, RZ, -0x1 ;  /* 0xffffffffff067424 */ /* 0x000fe200078e00ff */
[----:B--2---:R-:W-:-:S04]  /*ede0*/  ISETP.GE.U32.AND P0, PT, R18, UR4, PT ;  /* 0x0000000412007c0c */ /* 0x004fc8000bf06070 */
[----:B---3--:R-:W-:-:S13]  /*edf0*/  ISETP.GE.U32.AND.EX P0, PT, R22, UR5, PT, P0 ;  /* 0x0000000516007c0c */ /* 0x008fda000bf06100 */
[----:B------:R-:W-:Y:S05]  /*ee00*/  @P0 BRA `(.L_x_298) ;  /* 0x00000004002c0947 */ /* 0x000fea0003800000 */
        /* <DEDUP_REMOVED lines=18> */
.L_x_299:
[----:B------:R-:W1:Y:S01]  /*ef30*/  LDC.64 R20, c[0x0][0x640] ;  /* 0x00019000ff147b82 */ /* 0x000e620000000a00 */
[-CC-:B------:R-:W-:Y:S01]  /*ef40*/  SHF.R.U64 R15, R8, R10.reuse, R9.reuse ;  /* 0x0000000a080f7219 */ /* 0x180fe20000001209 */
[----:B------:R-:W-:Y:S01]  /*ef50*/  IMAD.MOV.U32 R24, RZ, RZ, 0x1 ;  /* 0x00000001ff187424 */ /* 0x000fe200078e00ff */
[----:B------:R-:W-:Y:S02]  /*ef60*/  SHF.R.U32.HI R4, RZ, R10, R9 ;  /* 0x0000000aff047219 */ /* 0x000fe40000011609 */
[----:B------:R-:W-:-:S03]  /*ef70*/  IADD3 R7, P0, RZ, -R15, RZ ;  /* 0x8000000fff077210 */ /* 0x000fc60007f1e0ff */
[----:B------:R-:W2:Y:S02]  /*ef80*/  LDC R8, c[0x0][0x618] ;  /* 0x00018600ff087b82 */ /* 0x000ea40000000800 */
[----:B------:R-:W-:Y:S02]  /*ef90*/  IMAD.X R5, RZ, RZ, ~R4, P0 ;  /* 0x000000ffff057224 */ /* 0x000fe400000e0e04 */
[----:B------:R-:W-:Y:S02]  /*efa0*/  IMAD.MOV.U32 R4, RZ, RZ, R18 ;  /* 0x000000ffff047224 */ /* 0x000fe400078e0012 */
[-C--:B------:R-:W-:Y:S02]  /*efb0*/  IMAD R6, R5, R16.reuse, RZ ;  /* 0x0000001005067224 */ /* 0x080fe400078e02ff */
[----:B------:R-:W3:Y:S01]  /*efc0*/  LDC R14, c[0x0][0x608] ;  /* 0x00018200ff0e7b82 */ /* 0x000ee20000000800 */
[----:B------:R-:W-:Y:S02]  /*efd0*/  IMAD.MOV.U32 R5, RZ, RZ, R22 ;  /* 0x000000ffff057224 */ /* 0x000fe400078e0016 */
[----:B------:R-:W-:-:S05]  /*efe0*/  IMAD.WIDE.U32 R4, R7, R16, R4 ;  /* 0x0000001007047225 */ /* 0x000fca00078e0004 */
[----:B0-----:R-:W0:Y:S01]  /*eff0*/  LDC R19, c[0x0][0x658] ;  /* 0x00019600ff137b82 */ /* 0x001e220000000800 */
[----:B------:R-:W-:Y:S01]  /*f000*/  IMAD R7, R7, R17, R6 ;  /* 0x0000001107077224 */ /* 0x000fe200078e0206 */
[----:B-1----:R-:W-:Y:S01]  /*f010*/  ISETP.NE.U32.AND P0, PT, R20, RZ, PT ;  /* 0x000000ff1400720c */ /* 0x002fe20003f05070 */
[----:B------:R-:W-:Y:S02]  /*f020*/  IMAD.MOV.U32 R6, RZ, RZ, -0x1 ;  /* 0xffffffffff067424 */ /* 0x000fe400078e00ff */
[----:B------:R-:W-:Y:S01]  /*f030*/  IMAD.IADD R5, R5, 0x1, R7 ;  /* 0x0000000105057824 */ /* 0x000fe200078e0207 */
[----:B------:R-:W-:Y:S02]  /*f040*/  ISETP.NE.AND.EX P0, PT, R21, RZ, PT, P0 ;  /* 0x000000ff1500720c */ /* 0x000fe40003f05300 */
[----:B------:R-:W1:Y:S02]  /*f050*/  LDC R16, c[0x0][0x600] ;  /* 0x00018000ff107b82 */ /* 0x000e640000000800 */
[----:B--2---:R-:W-:-:S02]  /*f060*/  SHF.R.U64 R10, R4, R8, R5 ;  /* 0x00000008040a7219 */ /* 0x004fc40000001205 */
[----:B------:R-:W-:-:S04]  /*f070*/  SHF.R.U32.HI R5, RZ, R8, R5 ;  /* 0x00000008ff057219 */ /* 0x000fc80000011605 */
[----:B------:R-:W2:Y:S01]  /*f080*/  LDC R18, c[0x0][0x648] ;  /* 0x00019200ff127b82 */ /* 0x000ea20000000800 */
[-CC-:B---3--:R-:W-:Y:S02]  /*f090*/  SHF.R.U64 R17, R10, R14.reuse, R5.reuse ;  /* 0x0000000e0a117219 */ /* 0x188fe40000001205 */
[----:B------:R-:W-:-:S05]  /*f0a0*/  SHF.R.U32.HI R4, RZ, R14, R5 ;  /* 0x0000000eff047219 */ /* 0x000fca0000011605 */
[----:B------:R-:W3:Y:S01]  /*f0b0*/  LDC R22, c[0x0][0x638] ;  /* 0x00018e00ff167b82 */ /* 0x000ee20000000800 */
[-CC-:B0-----:R-:W-:Y:S02]  /*f0c0*/  SHF.R.U64 R14, R17, R19.reuse, R4.reuse ;  /* 0x00000013110e7219 */ /* 0x181fe40000001204 */
[-C--:B------:R-:W-:Y:S02]  /*f0d0*/  SHF.L.U32 R6, R6, R19.reuse, RZ ;  /* 0x0000001306067219 */ /* 0x080fe400000006ff */
[----:B------:R-:W-:Y:S01]  /*f0e0*/  SHF.R.U32.HI R5, RZ, R19, R4 ;  /* 0x00000013ff057219 */ /* 0x000fe20000011604 */
[----:B------:R-:W-:Y:S01]  /*f0f0*/  IMAD.MOV.U32 R4, RZ, RZ, R14 ;  /* 0x000000ffff047224 */ /* 0x000fe200078e000e */
[----:B------:R-:W-:Y:S01]  /*f100*/  LOP3.LUT R26, RZ, R6, RZ, 0x33, !PT ;  /* 0x00000006ff1a7212 */ /* 0x000fe200078e33ff */
[----:B------:R-:W0:Y:S01]  /*f110*/  LDC R23, c[0x0][0x610] ;  /* 0x00018400ff177b82 */ /* 0x000e220000000800 */
[----:B------:R-:W-:Y:S05]  /*f120*/  @!P0 BRA `(.L_x_300) ;  /* 0x0000000000288947 */ /* 0x000fea0003800000 */
        /* <DEDUP_REMOVED lines=10> */
.L_x_300:
[----:B--2---:R-:W-:Y:S01]  /*f1d0*/  SHF.R.U64 R4, R4, R18, R5 ;  /* 0x0000001204047219 */ /* 0x004fe20000001205 */
[----:B-1----:R-:W-:Y:S01]  /*f1e0*/  VIADD R7, R16, 0xffffffff ;  /* 0xffffffff10077836 */ /* 0x002fe20000000000 */
[----:B------:R-:W-:Y:S01]  /*f1f0*/  SHF.L.U32 R24, R24, R19, RZ ;  /* 0x0000001318187219 */ /* 0x000fe200000006ff */
[----:B------:R-:W-:Y:S01]  /*f200*/  @P2 IMAD R0, R11, R12, R2 ;  /* 0x0000000c0b002224 */ /* 0x000fe200078e0202 */
[----:B------:R-:W-:Y:S01]  /*f210*/  LOP3.LUT R3, R17, R26, RZ, 0xc0, !PT ;  /* 0x0000001a11037212 */ /* 0x000fe200078ec0ff */
[----:B------:R-:W-:Y:S01]  /*f220*/  IMAD.MOV R5, RZ, RZ, -R4 ;  /* 0x000000ffff057224 */ /* 0x000fe200078e0a04 */
[----:B------:R-:W-:Y:S01]  /*f230*/  LOP3.LUT R7, R10, R7, RZ, 0xc0, !PT ;  /* 0x000000070a077212 */ /* 0x000fe200078ec0ff */
[----:B------:R-:W-:Y:S02]  /*f240*/  IMAD.MOV.U32 R6, RZ, RZ, R15 ;  /* 0x000000ffff067224 */ /* 0x000fe400078e000f */
[----:B------:R-:W-:Y:S02]  /*f250*/  IMAD R3, R24, R4, R3 ;  /* 0x0000000418037224 */ /* 0x000fe400078e0203 */
[----:B---3--:R-:W-:-:S02]  /*f260*/  IMAD R2, R5, R22, R14 ;  /* 0x0000001605027224 */ /* 0x008fc400078e020e */
[----:B0-----:R-:W-:Y:S02]  /*f270*/  IMAD R0, R3, R23, R0 ;  /* 0x0000001703007224 */ /* 0x001fe400078e0200 */
[----:B------:R-:W-:Y:S02]  /*f280*/  IMAD R5, R2, R16, R7 ;  /* 0x0000001002057224 */ /* 0x000fe400078e0207 */
[----:B------:R-:W-:-:S03]  /*f290*/  IMAD.MOV.U32 R4, RZ, RZ, 0x1 ;  /* 0x00000001ff047424 */ /* 0x000fc600078e00ff */
[----:B------:R-:W-:Y:S02]  /*f2a0*/  SEL R14, R5, R0, !P2 ;  /* 0x00000000050e7207 */ /* 0x000fe40005000000 */
[----:B------:R-:W-:-:S07]  /*f2b0*/  SEL R5, R0, R5, !P2 ;  /* 0x0000000500057207 */ /* 0x000fce0005000000 */
.L_x_298:
[----:B------:R-:W-:-:S08]  /*f2c0*/  NOP ;  /* 0x0000000000007918 */ /* 0x000fd00000000000 */
[----:B0-----:R-:W0:-:S00]  /*f2d0*/  USETMAXREG.DEALLOC.CTAPOOL 0x28 ;  /* 0x00000028000079c8 */ /* 0x001e0000080e0500 */
[----:B------:R-:W-:-:S13]  /*f2e0*/  ISETP.NE.AND P0, PT, RZ, UR8, PT ;  /* 0x00000008ff007c0c */ /* 0x000fda000bf05270 */
[----:B------:R-:W-:Y:S05]  /*f2f0*/  @P0 EXIT ;  /* 0x000000000000094d */ /* 0x000fea0003800000 */
[----:B0-----:R-:W-:Y:S01]  /*f300*/  LOP3.LUT P0, RZ, R4, 0xff, RZ, 0xc0, !PT ;  /* 0x000000ff04ff7812 */ /* 0x001fe2000780c0ff */
[----:B------:R-:W-:Y:S02]  /*f310*/  IMAD.MOV.U32 R12, RZ, RZ, 0x1 ;  /* 0x00000001ff0c7424 */ /* 0x000fe400078e00ff */
[----:B------:R-:W-:-:S10]  /*f320*/  IMAD.MOV.U32 R11, RZ, RZ, RZ ;  /* 0x000000ffff0b7224 */ /* 0x000fd400078e00ff */
[----:B------:R-:W-:Y:S05]  /*f330*/  @!P0 BRA `(.L_x_301) ;  /* 0x0000000c00648947 */ /* 0x000fea0003800000 */
[----:B------:R-:W0:Y:S01]  /*f340*/  S2R R8, SR_CgaCtaId ;  /* 0x0000000000087919 */ /* 0x000e220000008800 */
[----:B------:R-:W-:Y:S01]  /*f350*/  ULDC UR4, c[0x0][0x28c] ;  /* 0x0000a30000047ab9 */ /* 0x000fe20000000800 */
[----:B------:R-:W-:Y:S01]  /*f360*/  ULDC UR6, c[0x0][0x658] ;  /* 0x0001960000067ab9 */ /* 0x000fe20000000800 */
[----:B------:R-:W-:Y:S01]  /*f370*/  UIADD3 UR10, UR4, 0x7f, URZ ;  /* 0x0000007f040a7890 */ /* 0x000fe2000fffe03f */
[----:B------:R-:W-:Y:S01]  /*f380*/  BSSY B0, `(.L_x_301) ;  /* 0x00000d4000007945 */ /* 0x000fe20003800000 */
[----:B------:R-:W-:Y:S01]  /*f390*/  UMOV UR7, 0xffffffff ;  /* 0xffffffff00077882 */ /* 0x000fe20000000000 */
[----:B------:R-:W-:Y:S01]  /*f3a0*/  ULDC UR5, c[0x0][0x600] ;  /* 0x0001800000057ab9 */ /* 0x000fe20000000800 */
[----:B------:R-:W-:Y:S01]  /*f3b0*/  UMOV UR9, 0x1 ;  /* 0x0000000100097882 */ /* 0x000fe20000000000 */
[----:B------:R-:W-:Y:S01]  /*f3c0*/  USHF.L.U32 UR7, UR7, UR6, URZ ;  /* 0x0000000607077299 */ /* 0x000fe2000800063f */
[----:B------:R-:W-:Y:S01]  /*f3d0*/  IMAD.MOV.U32 R10, RZ, RZ, 0x1 ;  /* 0x00000001ff0a7424 */ /* 0x000fe200078e00ff */
[----:B------:R-:W-:Y:S01]  /*f3e0*/  UIADD3 UR4, UR5, -0x1, URZ ;  /* 0xffffffff05047890 */ /* 0x000fe2000fffe03f */
[----:B------:R-:W-:Y:S01]  /*f3f0*/  IMAD.MOV.U32 R12, RZ, RZ, 0x1 ;  /* 0x00000001ff0c7424 */ /* 0x000fe200078e00ff */
[----:B------:R-:W-:Y:S01]  /*f400*/  USHF.R.S32.HI UR11, URZ, 0x1f, UR10 ;  /* 0x0000001f3f0b7899 */ /* 0x000fe2000801140a */
[----:B------:R-:W-:Y:S01]  /*f410*/  IMAD.MOV.U32 R11, RZ, RZ, RZ ;  /* 0x000000ffff0b7224 */ /* 0x000fe200078e00ff */
[----:B------:R-:W-:Y:S01]  /*f420*/  ULDC UR8, c[0x0][0xc] ;  /* 0x0000030000087ab9 */ /* 0x000fe20000000800 */
[----:B------:R-:W-:-:S02]  /*f430*/  USHF.L.U32 UR5, UR9, UR6, URZ ;  /* 0x0000000609057299 */ /* 0x000fc4000800063f */
[----:B------:R-:W-:Y:S01]  /*f440*/  ULEA.HI UR11, UR11, UR10, URZ, 0x7 ;  /* 0x0000000a0b0b7291 */ /* 0x000fe2000f8f383f */
[----:B------:R-:W-:Y:S01]  /*f450*/  ULDC UR9, c[0x0][0x10] ;  /* 0x0000040000097ab9 */ /* 0x000fe20000000800 */
[----:B------:R-:W-:Y:S02]  /*f460*/  ULOP3.LUT UR6, URZ, UR7, URZ, 0x33, !UPT ;  /* 0x000000073f067292 */ /* 0x000fe4000f8e333f */
[----:B------:R-:W-:Y:S01]  /*f470*/  UIMAD.WIDE.U32 UR8, UR8, UR9, URZ ;  /* 0x00000009080872a5 */ /* 0x000fe2000f8e003f */
[----:B------:R-:W-:Y:S01]  /*f480*/  ULDC UR7, c[0x0][0x14] ;  /* 0x0000050000077ab9 */ /* 0x000fe20000000800 */
[----:B------:R-:W-:Y:S02]  /*f490*/  USHF.R.S32.HI UR20, URZ, 0x7, UR11 ;  /* 0x000000073f147899 */ /* 0x000fe4000801140b */
[----:B------:R-:W-:Y:S02]  /*f4a0*/  UIMAD.WIDE.U32 UR22, UR8, UR7, URZ ;  /* 0x00000007081672a5 */ /* 0x000fe4000f8e003f */
[----:B------:R-:W-:-:S02]  /*f4b0*/  UIMAD UR18, UR9, UR7, URZ ;  /* 0x00000007091272a4 */ /* 0x000fc4000f8e023f */
[----:B------:R-:W-:Y:S01]  /*f4c0*/  ULOP3.LUT UR26, UR13, 0x2, URZ, 0xfc, !UPT ;  /* 0x000000020d1a7892 */ /* 0x000fe2000f8efc3f */
[C---:B0-----:R-:W-:Y:S01]  /*f4d0*/  IMAD.SHL.U32 R9, R8.reuse, 0x80, RZ ;  /* 0x0000008008097824 */ /* 0x041fe200078e00ff */
[----:B------:R-:W-:Y:S01]  /*f4e0*/  UIADD3 UR18, UR23, UR18, URZ ;  /* 0x0000001217127290 */ /* 0x000fe2000fffe03f */
[----:B------:R-:W-:Y:S01]  /*f4f0*/  IMAD.SHL.U32 R8, R8, 0x4000, RZ ;  /* 0x0000400008087824 */ /* 0x000fe200078e00ff */
[----:B------:R-:W-:Y:S02]  /*f500*/  UIADD3 UR27, UR20, 0x1, URZ ;  /* 0x00000001141b7890 */ /* 0x000fe4000fffe03f */
[----:B------:R-:W-:Y:S01]  /*f510*/  LOP3.LUT R9, R9, 0x80, RZ, 0xc0, !PT ;  /* 0x0000008009097812 */ /* 0x000fe200078ec0ff */
[----:B------:R-:W-:Y:S01]  /*f520*/  ULDC.64 UR24, c[0x0][0x198] ;  /* 0x0000660000187ab9 */ /* 0x000fe20000000a00 */
[----:B------:R-:W-:-:S08]  /*f530*/  LOP3.LUT R8, R8, 0x4000, RZ, 0xc0, !PT ;  /* 0x0000400008087812 */ /* 0x000fd000078ec0ff */
.L_x_312:
[----:B------:R-:W-:-:S03]  /*f540*/  UMOV UR7, 0xffffffff ;  /* 0xffffffff00077882 */ /* 0x000fc60000000000 */
[----:B------:R-:W-:Y:S05]  /*f550*/  BRA.DIV UR7, `(.L_x_302) ;  /* 0x0000000e07d87947 */ /* 0x000fea000b800000 */
[----:B------:R-:W-:-:S13]  /*f560*/  ELECT P0, URZ, PT ;  /* 0x00000000003f782f */ /* 0x000fda0003800000 */
.L_x_323:
[----:B------:R-:W0:Y:S01]  /*f570*/  LDC R0, c[0x0][0x28c] ;  /* 0x0000a300ff007b82 */ /* 0x000e220000000800 */
[----:B------:R-:W-:Y:S01]  /*f580*/  BSSY B1, `(.L_x_303) ;  /* 0x000003a000017945 */ /* 0x000fe20003800000 */
[----:B0-----:R-:W-:-:S13]  /*f590*/  ISETP.LT.OR P0, PT, R0, 0x1, !P0 ;  /* 0x000000010000780c */ /* 0x001fda0004701670 */
[----:B------:R-:W-:Y:S05]  /*f5a0*/  @P0 BRA `(.L_x_304) ;  /* 0x0000000000dc0947 */ /* 0x000fea0003800000 */
[----:B------:R-:W-:Y:S02]  /*f5b0*/  IMAD R14, R14, 0x100, R9 ;  /* 0x000001000e0e7824 */ /* 0x000fe400078e0209 */
[----:B------:R-:W-:Y:S02]  /*f5c0*/  IMAD.SHL.U32 R7, R5, 0x80, RZ ;  /* 0x0000008005077824 */ /* 0x000fe400078e00ff */
[----:B------:R-:W-:Y:S02]  /*f5d0*/  IMAD.MOV.U32 R13, RZ, RZ, RZ ;  /* 0x000000ffff0d7224 */ /* 0x000fe400078e00ff */
[----:B------:R-:W-:Y:S02]  /*f5e0*/  IMAD.U32 R15, RZ, RZ, UR27 ;  /* 0x0000001bff0f7e24 */ /* 0x000fe4000f8e00ff */
[----:B------:R-:W-:Y:S02]  /*f5f0*/  IMAD.MOV.U32 R0, RZ, RZ, R12 ;  /* 0x000000ffff007224 */ /* 0x000fe400078e000c */
[----:B------:R-:W-:-:S07]  /*f600*/  IMAD.MOV.U32 R3, RZ, RZ, R11 ;  /* 0x000000ffff037224 */ /* 0x000fce00078e000b */
.L_x_307:
[----:B------:R-:W0:Y:S01]  /*f610*/  S2R R5, SR_CgaCtaId ;  /* 0x0000000000057919 */ /* 0x000e220000008800 */
[----:B------:R-:W-:Y:S01]  /*f620*/  MOV R2, 0x400 ;  /* 0x0000040000027802 */ /* 0x000fe20000000f00 */
[----:B------:R-:W1:Y:S03]  /*f630*/  S2R R4, SR_TID.X ;  /* 0x0000000000047919 */ /* 0x000e660000002100 */
[----:B0-----:R-:W-:Y:S02]  /*f640*/  LEA R16, R5, R2, 0x18 ;  /* 0x0000000205107211 */ /* 0x001fe400078ec0ff */
[----:B------:R-:W-:Y:S02]  /*f650*/  SHF.L.U32 R2, R0, 0x1f, RZ ;  /* 0x0000001f00027819 */ /* 0x000fe400000006ff */
[----:B-1----:R-:W-:Y:S01]  /*f660*/  LOP3.LUT P1, RZ, R4, 0x7f, RZ, 0xc0, !PT ;  /* 0x0000007f04ff7812 */ /* 0x002fe2000782c0ff */
[----:B------:R-:W-:-:S04]  /*f670*/  IMAD R5, R3, 0x8, R16 ;  /* 0x0000000803057824 */ /* 0x000fc800078e0210 */
[----:B------:R-:W0:Y:S08]  /*f680*/  SYNCS.PHASECHK.TRANS64.TRYWAIT P0, [R5+URZ+0x20], R2 ;  /* 0x00002002050075a7 */ /* 0x000e30000800017f */
[----:B------:R-:W1:Y:S01]  /*f690*/  @!P1 LDC R4, c[0x0][0x500] ;  /* 0x00014000ff049b82 */ /* 0x000e620000000800 */
[----:B0-----:R-:W-:Y:S05]  /*f6a0*/  @!P0 BRA `(.L_x_305) ;  /* 0x0000000c00a48947 */ /* 0x001fea0003800000 */
.L_x_324:
[----:B------:R-:W-:Y:S01]  /*f6b0*/  UPRMT UR7, UR26, 0x9910, URZ ;  /* 0x000099101a077896 */ /* 0x000fe2000800003f */
[----:B-1----:R1:W-:Y:S03]  /*f6c0*/  @!P1 SYNCS.ARRIVE.TRANS64 RZ, [R5+URZ], R4 ;  /* 0x0000000405ff99a7 */ /* 0x0023e6000800003f */
[----:B------:R-:W-:-:S06]  /*f6d0*/  UISETP.NE.AND UP0, UPT, UR7, 0x2, UPT ;  /* 0x000000020700788c */ /* 0x000fcc000bf05270 */
[----:B------:R-:W-:-:S13]  /*f6e0*/  PLOP3.LUT P0, PT, PT, PT, UP0, 0x80, 0x0 ;  /* 0x000000000000781c */ /* 0x000fda0003f0f008 */
[----:B-1----:R-:W-:Y:S05]  /*f6f0*/  @P0 BRA `(.L_x_306) ;  /* 0x0000000000040947 */ /* 0x002fea0003800000 */
[----:B------:R-:W-:Y:S01]  /*f700*/  BPT.TRAP 0x1 ;  /* 0x000000040000795c */ /* 0x000fe20000300000 */
.L_x_306:
[C---:B0-----:R-:W-:Y:S01]  /*f710*/  IMAD R2, R3.reuse, 0x4000, R16 ;  /* 0x0000400003027824 */ /* 0x041fe200078e0210 */
[----:B------:R-:W-:Y:S01]  /*f720*/  R2UR UR19, R16 ;  /* 0x00000000101372ca */ /* 0x000fe200000e0000 */
[----:B------:R-:W-:Y:S01]  /*f730*/  IMAD R4, R3, 0x8000, R8 ;  /* 0x0000800003047824 */ /* 0x000fe200078e0208 */
[----:B------:R-:W-:Y:S01]  /*f740*/  R2UR UR9, R5 ;  /* 0x00000000050972ca */ /* 0x000fe200000e0000 */
[----:B------:R-:W-:Y:S01]  /*f750*/  VIADD R15, R15, 0xffffffff ;  /* 0xffffffff0f0f7836 */ /* 0x000fe20000000000 */
[----:B------:R-:W-:Y:S01]  /*f760*/  R2UR UR7, R2 ;  /* 0x00000000020772ca */ /* 0x000fe200000e0000 */
[----:B------:R-:W-:Y:S01]  /*f770*/  UIADD3 UR14, UP0, UR24, 0xf0, URZ ;  /* 0x000000f0180e7890 */ /* 0x000fe2000ff1e03f */
[----:B------:R-:W-:Y:S01]  /*f780*/  R2UR UR8, R4 ;  /* 0x00000000040872ca */ /* 0x000fe200000e0000 */
[----:B------:R-:W-:Y:S01]  /*f790*/  UIADD3 UR28, UP1, UR24, 0x1f0, URZ ;  /* 0x000001f0181c7890 */ /* 0x000fe2000ff3e03f */
[----:B------:R-:W-:Y:S01]  /*f7a0*/  R2UR UR11, R7 ;  /* 0x00000000070b72ca */ /* 0x000fe200000e0000 */
[----:B------:R-:W-:Y:S01]  /*f7b0*/  UIADD3.X UR15, URZ, UR25, URZ, UP0, !UPT ;  /* 0x000000193f0f7290 */ /* 0x000fe200087fe43f */
[----:B------:R-:W-:Y:S01]  /*f7c0*/  R2UR UR10, R13 ;  /* 0x000000000d0a72ca */ /* 0x000fe200000e0000 */
[----:B------:R-:W-:Y:S01]  /*f7d0*/  VIADD R3, R3, 0x1 ;  /* 0x0000000103037836 */ /* 0x000fe20000000000 */
[----:B------:R-:W-:Y:S01]  /*f7e0*/  R2UR UR12, R6 ;  /* 0x00000000060c72ca */ /* 0x000fe200000e0000 */
[----:B------:R-:W-:Y:S01]  /*f7f0*/  UIADD3.X UR29, URZ, UR25, URZ, UP1, !UPT ;  /* 0x000000193f1d7290 */ /* 0x000fe20008ffe43f */
[----:B------:R-:W-:Y:S01]  /*f800*/  R2UR UR21, R14 ;  /* 0x000000000e1572ca */ /* 0x000fe200000e0000 */
[----:B------:R-:W-:Y:S01]  /*f810*/  UMOV UR16, 0x0 ;  /* 0x0000000000107882 */ /* 0x000fe20000000000 */
[----:B------:R-:W-:Y:S01]  /*f820*/  ISETP.GT.AND P1, PT, R15, 0x1, PT ;  /* 0x000000010f00780c */ /* 0x000fe20003f24270 */
[----:B------:R-:W-:Y:S01]  /*f830*/  UIADD3 UR7, UR7, 0x100, URZ ;  /* 0x0000010007077890 */ /* 0x000fe2000fffe03f */
[----:B------:R-:W-:Y:S01]  /*f840*/  ISETP.NE.AND P0, PT, R3, 0x4, PT ;  /* 0x000000040300780c */ /* 0x000fe20003f05270 */
[----:B------:R-:W-:Y:S01]  /*f850*/  UIADD3 UR19, UR19, 0x10100, UR8 ;  /* 0x0001010013137890 */ /* 0x000fe2000fffe008 */
[----:B------:R-:W-:Y:S01]  /*f860*/  VIADD R13, R13, 0x80 ;  /* 0x000000800d0d7836 */ /* 0x000fe20000000000 */
[----:B------:R-:W-:Y:S01]  /*f870*/  UMOV UR17, 0x10000000 ;  /* 0x1000000000117882 */ /* 0x000fe20000000000 */
[----:B------:R-:W-:Y:S01]  /*f880*/  UMOV UR30, 0x30000 ;  /* 0x00030000001e7882 */ /* 0x000fe20000000000 */
[----:B------:R-:W-:Y:S01]  /*f890*/  SEL R5, RZ, 0x1, P0 ;  /* 0x00000001ff057807 */ /* 0x000fe20000000000 */
[----:B------:R-:W-:Y:S01]  /*f8a0*/  UMOV UR8, UR7 ;  /* 0x0000000700087c82 */ /* 0x000fe20008000000 */
[----:B------:R-:W-:Y:S01]  /*f8b0*/  SEL R3, R3, RZ, P0 ;  /* 0x000000ff03037207 */ /* 0x000fe20000000000 */
[----:B------:R0:W-:Y:S01]  /*f8c0*/  UTMALDG.3D [UR8], [UR14], desc[UR16] ;  /* 0x000010080e0075b4 */ /* 0x0001e20008011000 */
[----:B------:R-:W-:Y:S01]  /*f8d0*/  LOP3.LUT R0, R0, R5, RZ, 0x3c, !PT ;  /* 0x0000000500007212 */ /* 0x000fe200078e3cff */
[----:B0-----:R-:W-:Y:S01]  /*f8e0*/  UMOV UR11, UR21 ;  /* 0x00000015000b7c82 */ /* 0x001fe20008000000 */
[----:B------:R-:W-:-:S02]  /*f8f0*/  UMOV UR8, UR19 ;  /* 0x0000001300087c82 */ /* 0x000fc40008000000 */
[----:B------:R0:W-:Y:S02]  /*f900*/  UTMALDG.3D.MULTICAST [UR8], [UR28], UR30, desc[UR16] ;  /* 0x000010081c0073b4 */ /* 0x0001e4000801181e */
[----:B0-----:R-:W-:Y:S05]  /*f910*/  @P1 BRA `(.L_x_307) ;  /* 0xfffffffc003c1947 */ /* 0x001fea000383ffff */
.L_x_304:
[----:B------:R-:W-:Y:S05]  /*f920*/  BSYNC B1 ;  /* 0x0000000000017941 */ /* 0x000fea0003800000 */
.L_x_303:
[----:B------:R-:W2:Y:S01]  /*f930*/  LDL.LU R17, [R1+0x78] ;  /* 0x0000780001117983 */ /* 0x000ea20000300800 */
[----:B------:R-:W-:Y:S01]  /*f940*/  LOP3.LUT P3, RZ, R10, 0xff, RZ, 0xc0, !PT ;  /* 0x000000ff0aff7812 */ /* 0x000fe2000786c0ff */
[----:B------:R-:W-:Y:S01]  /*f950*/  VIADD R11, R11, UR20 ;  /* 0x000000140b0b7c36 */ /* 0x000fe20008000000 */
[----:B------:R-:W-:Y:S01]  /*f960*/  ULDC.64 UR8, c[0x0][0x650] ;  /* 0x0001940000087ab9 */ /* 0x000fe20000000a00 */
[----:B------:R-:W3:Y:S01]  /*f970*/  LDL.LU R16, [R1+0x7c] ;  /* 0x00007c0001107983 */ /* 0x000ee20000300800 */
[----:B------:R-:W-:Y:S01]  /*f980*/  IMAD.U32 R4, RZ, RZ, UR20 ;  /* 0x00000014ff047e24 */ /* 0x000fe2000f8e00ff */
[----:B------:R-:W-:Y:S01]  /*f990*/  BSSY B1, `(.L_x_308) ;  /* 0x0000070000017945 */ /* 0x000fe20003800000 */
[----:B------:R-:W-:Y:S01]  /*f9a0*/  ISETP.GT.U32.AND P0, PT, R11, 0x3, PT ;  /* 0x000000030b00780c */ /* 0x000fe20003f04070 */
[----:B------:R-:W-:Y:S01]  /*f9b0*/  IMAD.MOV.U32 R5, RZ, RZ, -0x1 ;  /* 0xffffffffff057424 */ /* 0x000fe200078e00ff */
[----:B------:R-:W-:Y:S01]  /*f9c0*/  SHF.R.U32.HI R0, RZ, 0x2, R11 ;  /* 0x00000002ff007819 */ /* 0x000fe2000001160b */
[----:B------:R-:W-:Y:S01]  /*f9d0*/  IMAD.MOV.U32 R14, RZ, RZ, -0x1 ;  /* 0xffffffffff0e7424 */ /* 0x000fe200078e00ff */
[----:B------:R-:W-:Y:S01]  /*f9e0*/  ISETP.LT.U32.AND P0, PT, R4, 0x4, P0 ;  /* 0x000000040400780c */ /* 0x000fe20000701070 */
[----:B------:R-:W-:Y:S01]  /*f9f0*/  IMAD.MOV.U32 R6, RZ, RZ, -0x1 ;  /* 0xffffffffff067424 */ /* 0x000fe200078e00ff */
[----:B------:R-:W-:Y:S01]  /*fa00*/  LOP3.LUT R0, R0, 0x1, RZ, 0xc0, !PT ;  /* 0x0000000100007812 */ /* 0x000fe200078ec0ff */
[----:B------:R-:W0:Y:S01]  /*fa10*/  @P3 S2R R3, SR_CgaCtaId ;  /* 0x0000000000033919 */ /* 0x000e220000008800 */
[----:B------:R-:W-:-:S02]  /*fa20*/  @P3 MOV R2, 0x400 ;  /* 0x0000040000023802 */ /* 0x000fc40000000f00 */
[----:B------:R-:W-:Y:S01]  /*fa30*/  ISETP.NE.U32.AND P1, PT, R0, 0x1, PT ;  /* 0x000000010000780c */ /* 0x000fe20003f25070 */
[----:B------:R-:W-:Y:S01]  /*fa40*/  IMAD.U32 R0, RZ, RZ, UR20 ;  /* 0x00000014ff007e24 */ /* 0x000fe2000f8e00ff */
[----:B------:R-:W-:Y:S02]  /*fa50*/  LOP3.LUT R11, R11, 0x3, RZ, 0xc0, !PT ;  /* 0x000000030b0b7812 */ /* 0x000fe400078ec0ff */
[----:B------:R-:W-:Y:S02]  /*fa60*/  PRMT R10, RZ, 0x7610, R10 ;  /* 0x00007610ff0a7816 */ /* 0x000fe4000000000a */
[----:B------:R-:W-:-:S04]  /*fa70*/  ISETP.GT.U32.AND P1, PT, R0, 0x3, !P1 ;  /* 0x000000030000780c */ /* 0x000fc80004f24070 */
[----:B------:R-:W-:Y:S02]  /*fa80*/  SEL R0, RZ, 0x1, !P1 ;  /* 0x00000001ff007807 */ /* 0x000fe40004800000 */
[----:B0-----:R-:W-:Y:S02]  /*fa90*/  @P3 LEA R2, R3, R2, 0x18 ;  /* 0x0000000203023211 */ /* 0x001fe400078ec0ff */
[----:B------:R-:W-:Y:S02]  /*faa0*/  SEL R3, RZ, 0x1, !P0 ;  /* 0x00000001ff037807 */ /* 0x000fe40004000000 */
[----:B------:R0:W-:Y:S02]  /*fab0*/  @P3 SYNCS.ARRIVE.TRANS64.A1T0 RZ, [R2+URZ+0x58], RZ ;  /* 0x000058ff02ff39a7 */ /* 0x0001e4000810003f */
[----:B------:R-:W-:Y:S02]  /*fac0*/  LOP3.LUT R12, R0, R12, R3, 0x96, !PT ;  /* 0x0000000c000c7212 */ /* 0x000fe400078e9603 */
[----:B------:R-:W-:-:S02]  /*fad0*/  PRMT R0, RZ, 0x7610, R0 ;  /* 0x00007610ff007816 */ /* 0x000fc40000000000 */
[----:B---3--:R-:W-:-:S04]  /*fae0*/  IADD3 R16, P3, R16, UR22, RZ ;  /* 0x0000001610107c10 */ /* 0x008fc8000ff7e0ff */
[----:B--2---:R-:W-:Y:S01]  /*faf0*/  IADD3.X R17, R17, UR18, RZ, P3, !PT ;  /* 0x0000001211117c10 */ /* 0x004fe20009ffe4ff */
[----:B------:R0:W-:Y:S01]  /*fb00*/  STL [R1+0x7c], R16 ;  /* 0x00007c1001007387 */ /* 0x0001e20000100800 */
[----:B------:R-:W-:-:S03]  /*fb10*/  ISETP.GE.U32.AND P3, PT, R16, UR8, PT ;  /* 0x0000000810007c0c */ /* 0x000fc6000bf66070 */
[----:B------:R0:W-:Y:S01]  /*fb20*/  STL [R1+0x78], R17 ;  /* 0x0000781101007387 */ /* 0x0001e20000100800 */
[----:B------:R-:W-:-:S13]  /*fb30*/  ISETP.GE.U32.AND.EX P0, PT, R17, UR9, PT, P3 ;  /* 0x0000000911007c0c */ /* 0x000fda000bf06130 */
[----:B0-----:R-:W-:Y:S05]  /*fb40*/  @P0 BRA `(.L_x_309) ;  /* 0x0000000400500947 */ /* 0x001fea0003800000 */
[----:B------:R-:W-:Y:S01]  /*fb50*/  ULDC.64 UR8, c[0x0][0x628] ;  /* 0x00018a0000087ab9 */ /* 0x000fe20000000a00 */
[----:B------:R-:W0:Y:S01]  /*fb60*/  S2R R13, SR_CTAID.X ;  /* 0x00000000000d7919 */ /* 0x000e220000002500 */
[----:B------:R-:W-:Y:S01]  /*fb70*/  ISETP.NE.U32.AND P0, PT, RZ, UR8, PT ;  /* 0x00000008ff007c0c */ /* 0x000fe2000bf05070 */
[----:B------:R-:W-:Y:S01]  /*fb80*/  ULDC UR10, c[0x0][0x630] ;  /* 0x00018c00000a7ab9 */ /* 0x000fe20000000800 */
[----:B------:R-:W-:Y:S01]  /*fb90*/  IMAD.MOV.U32 R2, RZ, RZ, R16 ;  /* 0x000000ffff027224 */ /* 0x000fe200078e0010 */
[----:B------:R-:W1:Y:S01]  /*fba0*/  S2R R0, SR_CTAID.Y ;  /* 0x0000000000007919 */ /* 0x000e620000002600 */
[----:B------:R-:W-:Y:S01]  /*fbb0*/  ISETP.NE.AND.EX P0, PT, RZ, UR9, PT, P0 ;  /* 0x00000009ff007c0c */ /* 0x000fe2000bf05300 */
[----:B------:R-:W-:-:S12]  /*fbc0*/  IMAD.MOV.U32 R3, RZ, RZ, R17 ;  /* 0x000000ffff037224 */ /* 0x000fd800078e0011 */
[----:B------:R-:W-:Y:S05]  /*fbd0*/  @!P0 BRA `(.L_x_310) ;  /* 0x0000000000288947 */ /* 0x000fea0003800000 */
[----:B------:R-:W-:Y:S02]  /*fbe0*/  ULDC UR7, c[0x0][0x634] ;  /* 0x00018d0000077ab9 */ /* 0x000fe40000000800 */
[----:B------:R-:W-:-:S05]  /*fbf0*/  IADD3 R7, P0, R16, UR7, RZ ;  /* 0x0000000710077c10 */ /* 0x000fca000ff1e0ff */
[----:B------:R-:W-:-:S04]  /*fc00*/  IMAD.X R15, RZ, RZ, R17, P0 ;  /* 0x000000ffff0f7224 */ /* 0x000fc800000e0611 */
[----:B------:R-:W-:-:S04]  /*fc10*/  IMAD.WIDE.U32 R4, R15, UR8, RZ ;  /* 0x000000080f047c25 */ /* 0x000fc8000f8e00ff */
[----:B------:R-:W-:-:S04]  /*fc20*/  IMAD.WIDE.U32 R4, P0, R7, UR9, R4 ;  /* 0x0000000907047c25 */ /* 0x000fc8000f800004 */
[----:B------:R-:W-:-:S04]  /*fc30*/  IMAD.WIDE.U32 R6, R7, UR8, RZ ;  /* 0x0000000807067c25 */ /* 0x000fc8000f8e00ff */
[----:B------:R-:W-:Y:S01]  /*fc40*/  IMAD.X R3, RZ, RZ, RZ, P0 ;  /* 0x000000ffff037224 */ /* 0x000fe200000e06ff */
[----:B------:R-:W-:Y:S01]  /*fc50*/  IADD3 RZ, P0, R7, R4, RZ ;  /* 0x0000000407ff7210 */ /* 0x000fe20007f1e0ff */
[----:B------:R-:W-:-:S04]  /*fc60*/  IMAD.MOV.U32 R2, RZ, RZ, R5 ;  /* 0x000000ffff027224 */ /* 0x000fc800078e0005 */
[----:B------:R-:W-:-:S08]  /*fc70*/  IMAD.WIDE.U32.X R2, R15, UR9, R2, P0 ;  /* 0x000000090f027c25 */ /* 0x000fd000080e0402 */
.L_x_310:
[--C-:B------:R-:W-:Y:S01]  /*fc80*/  SHF.R.U64 R6, R2, UR10, R3.reuse ;  /* 0x0000000a02067c19 */ /* 0x100fe20008001203 */
[----:B------:R-:W-:Y:S01]  /*fc90*/  ULDC.64 UR8, c[0x0][0x620] ;  /* 0x0001880000087ab9 */ /* 0x000fe20000000a00 */
[----:B------:R-:W-:Y:S01]  /*fca0*/  SHF.R.U32.HI R2, RZ, UR10, R3 ;  /* 0x0000000aff027c19 */ /* 0x000fe20008011603 */
[----:B------:R-:W-:Y:S01]  /*fcb0*/  IMAD.MOV.U32 R3, RZ, RZ, R17 ;  /* 0x000000ffff037224 */ /* 0x000fe200078e0011 */
[----:B------:R-:W-:Y:S01]  /*fcc0*/  IADD3 R5, P0, RZ, -R6, RZ ;  /* 0x80000006ff057210 */ /* 0x000fe20007f1e0ff */
[----:B------:R-:W-:Y:S01]  /*fcd0*/  ULDC UR7, c[0x0][0x150] ;  /* 0x0000540000077ab9 */ /* 0x000fe20000000800 */
[----:B0-----:R-:W-:Y:S01]  /*fce0*/  I2FP.F32.U32 R7, R13 ;  /* 0x0000000d00077245 */ /* 0x001fe20000201000 */
[----:B------:R-:W0:Y:S01]  /*fcf0*/  LDC R18, c[0x0][0x144] ;  /* 0x00005100ff127b82 */ /* 0x000e220000000800 */
[----:B------:R-:W-:Y:S01]  /*fd00*/  ULDC.64 UR10, c[0x0][0x640] ;  /* 0x00019000000a7ab9 */ /* 0x000fe20000000a00 */
[----:B------:R-:W-:Y:S01]  /*fd10*/  IMAD.X R2, RZ, RZ, ~R2, P0 ;  /* 0x000000ffff027224 */ /* 0x000fe200000e0e02 */
[----:B------:R-:W-:-:S03]  /*fd20*/  ISETP.NE.U32.AND P0, PT, RZ, UR10, PT ;  /* 0x0000000aff007c0c */ /* 0x000fc6000bf05070 */
[----:B------:R-:W-:Y:S01]  /*fd30*/  IMAD R4, R2, UR8, RZ ;  /* 0x0000000802047c24 */ /* 0x000fe2000f8e02ff */
[----:B------:R-:W-:Y:S01]  /*fd40*/  ISETP.NE.AND.EX P0, PT, RZ, UR11, PT, P0 ;  /* 0x0000000bff007c0c */ /* 0x000fe2000bf05300 */
[----:B------:R-:W-:Y:S01]  /*fd50*/  IMAD.MOV.U32 R2, RZ, RZ, R16 ;  /* 0x000000ffff027224 */ /* 0x000fe200078e0010 */
[----:B------:R-:W2:Y:S03]  /*fd60*/  LDC R15, c[0x0][0x148] ;  /* 0x00005200ff0f7b82 */ /* 0x000ea60000000800 */
[----:B------:R-:W-:Y:S01]  /*fd70*/  IMAD.WIDE.U32 R2, R5, UR8, R2 ;  /* 0x0000000805027c25 */ /* 0x000fe2000f8e0002 */
[----:B------:R-:W-:-:S03]  /*fd80*/  ULDC UR8, c[0x0][0x154] ;  /* 0x0000550000087ab9 */ /* 0x000fc60000000800 */
[----:B------:R-:W-:Y:S02]  /*fd90*/  IMAD R5, R5, UR9, R4 ;  /* 0x0000000905057c24 */ /* 0x000fe4000f8e0204 */
[----:B------:R-:W-:Y:S01]  /*fda0*/  FMUL R4, R7, UR7 ;  /* 0x0000000707047c20 */ /* 0x000fe20008400000 */
[----:B------:R-:W-:Y:S01]  /*fdb0*/  ULDC UR7, c[0x0][0x618] ;  /* 0x0001860000077ab9 */ /* 0x000fe20000000800 */
[----:B------:R-:W-:Y:S01]  /*fdc0*/  ULDC UR9, c[0x0][0x608] ;  /* 0x0001820000097ab9 */ /* 0x000fe20000000800 */
[----:B------:R-:W-:-:S03]  /*fdd0*/  IMAD.IADD R3, R3, 0x1, R5 ;  /* 0x0000000103037824 */ /* 0x000fc600078e0205 */
[----:B------:R-:W3:Y:S02]  /*fde0*/  F2I.U32.TRUNC.NTZ R4, R4 ;  /* 0x0000000400047305 */ /* 0x000ee4000020f000 */
[----:B------:R-:W-:Y:S02]  /*fdf0*/  SHF.R.U64 R7, R2, UR7, R3 ;  /* 0x0000000702077c19 */ /* 0x000fe40008001203 */
[----:B-1----:R-:W-:-:S05]  /*fe00*/  I2FP.F32.U32 R2, R0 ;  /* 0x0000000000027245 */ /* 0x002fca0000201000 */
[----:B------:R-:W-:Y:S01]  /*fe10*/  FMUL R5, R2, UR8 ;  /* 0x0000000802057c20 */ /* 0x000fe20008400000 */
[----:B------:R-:W-:Y:S01]  /*fe20*/  SHF.R.U32.HI R2, RZ, UR7, R3 ;  /* 0x00000007ff027c19 */ /* 0x000fe20008011603 */
[----:B------:R-:W-:Y:S02]  /*fe30*/  ULDC UR7, c[0x0][0x658] ;  /* 0x0001960000077ab9 */ /* 0x000fe40000000800 */
[----:B------:R1:W4:Y:S01]  /*fe40*/  F2I.U32.TRUNC.NTZ R19, R5 ;  /* 0x0000000500137305 */ /* 0x000322000020f000 */
[----:B------:R-:W-:Y:S01]  /*fe50*/  SHF.R.U64 R16, R7, UR9, R2 ;  /* 0x0000000907107c19 */ /* 0x000fe20008001202 */
[----:B---3--:R-:W-:Y:S01]  /*fe60*/  IMAD.MOV R4, RZ, RZ, -R4 ;  /* 0x000000ffff047224 */ /* 0x008fe200078e0a04 */
[----:B------:R-:W-:-:S03]  /*fe70*/  SHF.R.U32.HI R3, RZ, UR9, R2 ;  /* 0x00000009ff037c19 */ /* 0x000fc60008011602 */
[----:B0-----:R-:W-:Y:S01]  /*fe80*/  IMAD R13, R18, R4, R13 ;  /* 0x00000004120d7224 */ /* 0x001fe200078e020d */
[--C-:B------:R-:W-:Y:S02]  /*fe90*/  SHF.R.U64 R14, R16, UR7, R3.reuse ;  /* 0x00000007100e7c19 */ /* 0x100fe40008001203 */
[----:B------:R-:W-:-:S03]  /*fea0*/  SHF.R.U32.HI R17, RZ, UR7, R3 ;  /* 0x00000007ff117c19 */ /* 0x000fc60008011603 */
[----:B------:R-:W-:Y:S02]  /*feb0*/  IMAD.MOV.U32 R2, RZ, RZ, R14 ;  /* 0x000000ffff027224 */ /* 0x000fe400078e000e */
[----:B------:R-:W-:Y:S01]  /*fec0*/  IMAD.MOV.U32 R3, RZ, RZ, R17 ;  /* 0x000000ffff037224 */ /* 0x000fe200078e0011 */
[----:B-12-4-:R-:W-:Y:S06]  /*fed0*/  @!P0 BRA `(.L_x_311) ;  /* 0x0000000000288947 */ /* 0x016fec0003800000 */
[----:B------:R-:W-:Y:S02]  /*fee0*/  ULDC UR7, c[0x0][0x64c] ;  /* 0x0001930000077ab9 */ /* 0x000fe40000000800 */
[----:B------:R-:W-:-:S05]  /*fef0*/  IADD3 R3, P0, R14, UR7, RZ ;  /* 0x000000070e037c10 */ /* 0x000fca000ff1e0ff */
[----:B------:R-:W-:-:S04]  /*ff00*/  IMAD.X R17, RZ, RZ, R17, P0 ;  /* 0x000000ffff117224 */ /* 0x000fc800000e0611 */
[----:B------:R-:W-:-:S04]  /*ff10*/  IMAD.WIDE.U32 R4, R17, UR10, RZ ;  /* 0x0000000a11047c25 */ /* 0x000fc8000f8e00ff */
[----:B------:R-:W-:-:S04]  /*ff20*/  IMAD.WIDE.U32 R4, P0, R3, UR11, R4 ;  /* 0x0000000b03047c25 */ /* 0x000fc8000f800004 */
[----:B------:R-:W-:-:S04]  /*ff30*/  IMAD.WIDE.U32 R2, R3, UR10, RZ ;  /* 0x0000000a03027c25 */ /* 0x000fc8000f8e00ff */
[----:B------:R-:W-:Y:S01]  /*ff40*/  IMAD.MOV.U32 R2, RZ, RZ, R5 ;  /* 0x000000ffff027224 */ /* 0x000fe200078e0005 */
[----:B------:R-:W-:Y:S01]  /*ff50*/  IADD3 RZ, P1, R3, R4, RZ ;  /* 0x0000000403ff7210 */ /* 0x000fe20007f3e0ff */
[----:B------:R-:W-:-:S04]  /*ff60*/  IMAD.X R3, RZ, RZ, RZ, P0 ;  /* 0x000000ffff037224 */ /* 0x000fc800000e06ff */
[----:B------:R-:W-:-:S08]  /*ff70*/  IMAD.WIDE.U32.X R2, R17, UR11, R2, P1 ;  /* 0x0000000b11027c25 */ /* 0x000fd000088e0402 */
.L_x_311:
[----:B------:R-:W-:Y:S01]  /*ff80*/  ULDC UR7, c[0x0][0x648] ;  /* 0x0001920000077ab9 */ /* 0x000fe20000000800 */
[----:B------:R-:W-:Y:S01]  /*ff90*/  LOP3.LUT R16, R16, UR6, RZ, 0xc0, !PT ;  /* 0x0000000610107c12 */ /* 0x000fe2000f8ec0ff */
[----:B------:R-:W-:Y:S01]  /*ffa0*/  IMAD.MOV R19, RZ, RZ, -R19 ;  /* 0x000000ffff137224 */ /* 0x000fe200078e0a13 */
[----:B------:R-:W-:Y:S01]  /*ffb0*/  SHF.R.U64 R3, R2, UR7, R3 ;  /* 0x0000000702037c19 */ /* 0x000fe20008001203 */
[----:B------:R-:W-:Y:S01]  /*ffc0*/  ULDC UR7, c[0x0][0x638] ;  /* 0x00018e0000077ab9 */ /* 0x000fe20000000800 */
[----:B------:R-:W-:Y:S01]  /*ffd0*/  LOP3.LUT R7, R7, UR4, RZ, 0xc0, !PT ;  /* 0x0000000407077c12 */ /* 0x000fe2000f8ec0ff */
[----:B------:R-:W-:Y:S01]  /*ffe0*/  @P2 IMAD R13, R15, R19, R0 ;  /* 0x000000130f0d2224 */ /* 0x000fe200078e0200 */
[----:B------:R-:W-:Y:S01]  /*fff0*/  ULDC UR8, c[0x0][0x610] ;  /* 0x0001840000087ab9 */ /* 0x000fe20000000800 */
[----:B------:R-:W-:Y:S02]  /*10000*/  IMAD.MOV R5, RZ, RZ, -R3 ;  /* 0x000000ffff057224 */ /* 0x000fe400078e0a03 */
[----:B------:R-:W-:-:S02]  /*10010*/  IMAD R16, R3, UR5, R16 ;  /* 0x0000000503107c24 */ /* 0x000fc4000f8e0210 */
[----:B------:R-:W-:Y:S01]  /*10020*/  IMAD R14, R5, UR7, R14 ;  /* 0x00000007050e7c24 */ /* 0x000fe2000f8e020e */
[----:B------:R-:W-:Y:S01]  /*10030*/  ULDC UR7, c[0x0][0x600] ;  /* 0x0001800000077ab9 */ /* 0x000fe20000000800 */
[----:B------:R-:W-:Y:S02]  /*10040*/  IMAD R13, R16, UR8, R13 ;  /* 0x00000008100d7c24 */ /* 0x000fe4000f8e020d */
[----:B------:R-:W-:Y:S02]  /*10050*/  IMAD R2, R14, UR7, R7 ;  /* 0x000000070e027c24 */ /* 0x000fe4000f8e0207 */
[----:B------:R-:W-:-:S03]  /*10060*/  IMAD.MOV.U32 R0, RZ, RZ, 0x1 ;  /* 0x00000001ff007424 */ /* 0x000fc600078e00ff */
[----:B------:R-:W-:Y:S02]  /*10070*/  SEL R14, R2, R13, !P2 ;  /* 0x0000000d020e7207 */ /* 0x000fe40005000000 */
[----:B------:R-:W-:-:S07]  /*10080*/  SEL R5, R13, R2, !P2 ;  /* 0x000000020d057207 */ /* 0x000fce0005000000 */
.L_x_309:
[----:B------:R-:W-:Y:S05]  /*10090*/  BSYNC B1 ;  /* 0x0000000000017941 */ /* 0x000fea0003800000 */
.L_x_308:
[----:B------:R-:W-:-:S13]  /*100a0*/  LOP3.LUT P0, RZ, R0, 0xff, RZ, 0xc0, !PT ;  /* 0x000000ff00ff7812 */ /* 0x000fda000780c0ff */
[----:B------:R-:W-:Y:S05]  /*100b0*/  @P0 BRA `(.L_x_312) ;  /* 0xfffffff400200947 */ /* 0x000fea000383ffff */
[----:B------:R-:W-:Y:S05]  /*100c0*/  BSYNC B0 ;  /* 0x0000000000007941 */ /* 0x000fea0003800000 */
.L_x_301:
[----:B------:R-:W-:-:S03]  /*100d0*/  UMOV UR7, 0xffffffff ;  /* 0xffffffff00077882 */ /* 0x000fc60000000000 */
[----:B------:R-:W-:Y:S05]  /*100e0*/  BRA.DIV UR7, `(.L_x_313) ;  /* 0x0000000607287947 */ /* 0x000fea000b800000 */
[----:B------:R-:W-:-:S13]  /*100f0*/  ELECT P0, URZ, PT ;  /* 0x00000000003f782f */ /* 0x000fda0003800000 */
.L_x_327:
[----:B------:R-:W-:Y:S04]  /*10100*/  BSSY B0, `(.L_x_314) ;  /* 0x000002c000007945 */ /* 0x000fe80003800000 */
[----:B------:R-:W-:Y:S05]  /*10110*/  @!P0 BRA `(.L_x_315) ;  /* 0x0000000000a88947 */ /* 0x000fea0003800000 */
[----:B------:R-:W-:-:S04]  /*10120*/  ULOP3.LUT UR7, UR13, 0x2, URZ, 0xfc, !UPT ;  /* 0x000000020d077892 */ /* 0x000fc8000f8efc3f */
[----:B------:R-:W-:-:S06]  /*10130*/  UISETP.NE.AND UP0, UPT, UR7, 0x3, UPT ;  /* 0x000000030700788c */ /* 0x000fcc000bf05270 */
[----:B------:R-:W-:-:S13]  /*10140*/  PLOP3.LUT P0, PT, PT, PT, UP0, 0x80, 0x0 ;  /* 0x000000000000781c */ /* 0x000fda0003f0f008 */
[----:B------:R-:W-:Y:S05]  /*10150*/  @!P0 BRA `(.L_x_316) ;  /* 0x0000000000048947 */ /* 0x000fea0003800000 */
[----:B------:R-:W-:Y:S01]  /*10160*/  BPT.TRAP 0x1 ;  /* 0x000000040000795c */ /* 0x000fe20000300000 */
.L_x_316:
[----:B------:R-:W0:Y:S01]  /*10170*/  S2R R3, SR_CgaCtaId ;  /* 0x0000000000037919 */ /* 0x000e220000008800 */
[----:B------:R-:W-:Y:S02]  /*10180*/  MOV R0, 0x400 ;  /* 0x0000040000007802 */ /* 0x000fe40000000f00 */
[----:B------:R-:W-:Y:S02]  /*10190*/  SHF.L.U32 R2, R12, 0x1f, RZ ;  /* 0x0000001f0c027819 */ /* 0x000fe400000006ff */
[----:B0-----:R-:W-:-:S05]  /*101a0*/  LEA R0, R3, R0, 0x18 ;  /* 0x0000000003007211 */ /* 0x001fca00078ec0ff */
[----:B------:R-:W-:-:S04]  /*101b0*/  VIADD R0, R0, 0x20 ;  /* 0x0000002000007836 */ /* 0x000fc80000000000 */
[C---:B------:R-:W-:Y:S02]  /*101c0*/  IMAD R5, R11.reuse, 0x8, R0 ;  /* 0x000000080b057824 */ /* 0x040fe400078e0200 */
[----:B------:R-:W-:Y:S02]  /*101d0*/  VIADD R11, R11, 0x1 ;  /* 0x000000010b0b7836 */ /* 0x000fe40000000000 */
[----:B------:R-:W0:Y:S03]  /*101e0*/  SYNCS.PHASECHK.TRANS64.TRYWAIT P0, [R5+URZ], R2 ;  /* 0x00000002050075a7 */ /* 0x000e26000800017f */
[----:B------:R-:W-:-:S04]  /*101f0*/  ISETP.NE.AND P1, PT, R11, 0x4, PT ;  /* 0x000000040b00780c */ /* 0x000fc80003f25270 */
[----:B------:R-:W-:Y:S02]  /*10200*/  SEL R3, RZ, 0x1, P1 ;  /* 0x00000001ff037807 */ /* 0x000fe40000800000 */
[----:B------:R-:W-:Y:S02]  /*10210*/  SEL R11, R11, RZ, P1 ;  /* 0x000000ff0b0b7207 */ /* 0x000fe40000800000 */
[----:B------:R-:W-:-:S03]  /*10220*/  LOP3.LUT R12, R12, R3, RZ, 0x3c, !PT ;  /* 0x000000030c0c7212 */ /* 0x000fc600078e3cff */
[----:B------:R-:W-:Y:S01]  /*10230*/  IMAD R7, R11, 0x8, R0 ;  /* 0x000000080b077824 */ /* 0x000fe200078e0200 */
[----:B------:R-:W-:Y:S01]  /*10240*/  SHF.L.U32 R4, R12, 0x1f, RZ ;  /* 0x0000001f0c047819 */ /* 0x000fe200000006ff */
[----:B0-----:R-:W-:Y:S06]  /*10250*/  @!P0 BRA `(.L_x_317) ;  /* 0x0000000000ec8947 */ /* 0x001fec0003800000 */
.L_x_328:
[----:B------:R-:W1:Y:S01]  /*10260*/  SYNCS.PHASECHK.TRANS64.TRYWAIT P0, [R7+URZ], R4 ;  /* 0x00000004070075a7 */ /* 0x000e62000800017f */
[----:B0-----:R-:W-:-:S05]  /*10270*/  VIADD R2, R11, 0x1 ;  /* 0x000000010b027836 */ /* 0x001fca0000000000 */
[----:B------:R-:W-:-:S04]  /*10280*/  ISETP.NE.AND P1, PT, R2, 0x4, PT ;  /* 0x000000040200780c */ /* 0x000fc80003f25270 */
[----:B------:R-:W-:Y:S02]  /*10290*/  SEL R3, RZ, 0x1, P1 ;  /* 0x00000001ff037807 */ /* 0x000fe40000800000 */
[----:B------:R-:W-:Y:S02]  /*102a0*/  SEL R9, R2, RZ, P1 ;  /* 0x000000ff02097207 */ /* 0x000fe40000800000 */
[----:B------:R-:W-:-:S03]  /*102b0*/  LOP3.LUT R11, R12, R3, RZ, 0x3c, !PT ;  /* 0x000000030c0b7212 */ /* 0x000fc600078e3cff */
[----:B------:R-:W-:Y:S01]  /*102c0*/  IMAD R6, R9, 0x8, R0 ;  /* 0x0000000809067824 */ /* 0x000fe200078e0200 */
[----:B------:R-:W-:Y:S01]  /*102d0*/  SHF.L.U32 R5, R11, 0x1f, RZ ;  /* 0x0000001f0b057819 */ /* 0x000fe200000006ff */
[----:B-1----:R-:W-:Y:S06]  /*102e0*/  @!P0 BRA `(.L_x_318) ;  /* 0x0000000000dc8947 */ /* 0x002fec0003800000 */
.L_x_329:
[----:B------:R-:W1:Y:S01]  /*102f0*/  SYNCS.PHASECHK.TRANS64.TRYWAIT P0, [R6+URZ], R5 ;  /* 0x00000005060075a7 */ /* 0x000e62000800017f */
[----:B------:R-:W-:-:S05]  /*10300*/  VIADD R2, R9, 0x1 ;  /* 0x0000000109027836 */ /* 0x000fca0000000000 */
[----:B------:R-:W-:-:S04]  /*10310*/  ISETP.NE.AND P1, PT, R2, 0x4, PT ;  /* 0x000000040200780c */ /* 0x000fc80003f25270 */
[----:B0-----:R-:W-:Y:S02]  /*10320*/  SEL R4, RZ, 0x1, P1 ;  /* 0x00000001ff047807 */ /* 0x001fe40000800000 */
[----:B------:R-:W-:Y:S02]  /*10330*/  SEL R3, R2, RZ, P1 ;  /* 0x000000ff02037207 */ /* 0x000fe40000800000 */
[----:B------:R-:W-:Y:S01]  /*10340*/  LOP3.LUT R4, R11, R4, RZ, 0x3c, !PT ;  /* 0x000000040b047212 */ /* 0x000fe200078e3cff */
[----:B-1----:R-:W-:Y:S06]  /*10350*/  @!P0 BRA `(.L_x_319) ;  /* 0x0000000000d48947 */ /* 0x002fec0003800000 */
.L_x_330:
[----:B------:R-:W-:Y:S01]  /*10360*/  IMAD R3, R3, 0x8, R0 ;  /* 0x0000000803037824 */ /* 0x000fe200078e0200 */
[----:B------:R-:W-:-:S07]  /*10370*/  SHF.L.U32 R0, R4, 0x1f, RZ ;  /* 0x0000001f04007819 */ /* 0x000fce00000006ff */
.L_x_320:
[----:B-1----:R1:W2:Y:S02]  /*10380*/  SYNCS.PHASECHK.TRANS64.TRYWAIT P0, [R3+URZ], R0 ;  /* 0x00000000030075a7 */ /* 0x0022a4000800017f */
[----:B--2---:R-:W-:Y:S05]  /*10390*/  @!P0 NANOSLEEP.SYNCS 0x989680 ;  /* 0x009896800000895d */ /* 0x004fea0003900000 */
[----:B------:R-:W2:Y:S02]  /*103a0*/  @!P0 SYNCS.PHASECHK.TRANS64 P0, [R3+URZ], R0 ;  /* 0x00000000030085a7 */ /* 0x000ea4000800007f */
[----:B--2---:R-:W-:Y:S05]  /*103b0*/  @!P0 BRA `(.L_x_320) ;  /* 0xfffffffc00f08947 */ /* 0x004fea000383ffff */
.L_x_315:
[----:B------:R-:W-:Y:S05]  /*103c0*/  BSYNC B0 ;  /* 0x0000000000007941 */ /* 0x000fea0003800000 */
.L_x_314:
[----:B------:R-:W-:Y:S05]  /*103d0*/  EXIT ;  /* 0x000000000000794d */ /* 0x000fea0003800000 */
.L_x_21:
[----:B-1----:R-:W-:-:S04]  /*103e0*/  IMAD.U32 R3, RZ, RZ, UR6 ;  /* 0x00000006ff037e24 */ /* 0x002fc8000f8e00ff */
[----:B------:R1:W2:Y:S03]  /*103f0*/  SYNCS.PHASECHK.TRANS64.TRYWAIT P0, [R3+URZ], R0 ;  /* 0x00000000030075a7 */ /* 0x0002a6000800017f */
[----:B--2---:R-:W-:Y:S05]  /*10400*/  @!P0 NANOSLEEP.SYNCS 0x989680 ;  /* 0x009896800000895d */ /* 0x004fea0003900000 */
[----:B------:R-:W2:Y:S02]  /*10410*/  @!P0 SYNCS.PHASECHK.TRANS64 P0, [R3+URZ], R0 ;  /* 0x00000000030085a7 */ /* 0x000ea4000800007f */
[----:B--2---:R-:W-:Y:S05]  /*10420*/  @!P0 BRA `(.L_x_21) ;  /* 0xfffffffc00ec8947 */ /* 0x004fea000383ffff */
[----:B------:R-:W-:Y:S05]  /*10430*/  BRA `(.L_x_20) ;  /* 0xffffff1800787947 */ /* 0x000fea000383ffff */
.L_x_27:
[----:B-----5:R2:W-:Y:S02]  /*10440*/  STL [R1+0x88], R0 ;  /* 0x0000880001007387 */ /* 0x0205e40000100800 */
[----:B--2---:R-:W-:-:S04]  /*10450*/  IMAD.U32 R0, RZ, RZ, UR9 ;  /* 0x00000009ff007e24 */ /* 0x004fc8000f8e00ff */
[----:B------:R2:W3:Y:S03]  /*10460*/  SYNCS.PHASECHK.TRANS64.TRYWAIT P0, [R0+URZ], R229 ;  /* 0x000000e5000075a7 */ /* 0x0004e6000800017f */
[----:B---3--:R-:W-:Y:S05]  /*10470*/  @!P0 NANOSLEEP.SYNCS 0x989680 ;  /* 0x009896800000895d */ /* 0x008fea0003900000 */
[----:B------:R2:W3:Y:S02]  /*10480*/  @!P0 SYNCS.PHASECHK.TRANS64 P0, [R0+URZ], R229 ;  /* 0x000000e5000085a7 */ /* 0x0004e4000800007f */
[----:B--2---:R2:W5:Y:S02]  /*10490*/  LDL.LU R0, [R1+0x88] ;  /* 0x0000880001007983 */ /* 0x0045640000300800 */
[----:B--23--:R-:W-:Y:S05]  /*104a0*/  @!P0 BRA `(.L_x_27) ;  /* 0xfffffffc00e48947 */ /* 0x00cfea000383ffff */
[----:B------:R-:W-:Y:S05]  /*104b0*/  BRA `(.L_x_26) ;  /* 0xffffff2c001c7947 */ /* 0x000fea000383ffff */
.L_x_302:
[----:B------:R-:W-:Y:S01]  /*104c0*/  BSSY B1, `(.L_x_321) ;  /* 0x0000006000017945 */ /* 0x000fe20003800000 */
[----:B------:R-:W-:-:S07]  /*104d0*/  IMAD.MOV.U32 R0, RZ, RZ, -0x1 ;  /* 0xffffffffff007424 */ /* 0x000fce00078e00ff */
[----:B------:R-:W-:Y:S05]  /*104e0*/  WARPSYNC.COLLECTIVE R0, `(.L_x_322) ;  /* 0x00000000000c7348 */ /* 0x000fea0003c00000 */
[----:B------:R-:W-:Y:S02]  /*104f0*/  ELECT P0, UR62, PT ;  /* 0x00000000003e782f */ /* 0x000fe40003800000 */
[----:B------:R-:W-:Y:S01]  /*10500*/  MOV R0, UR62 ;  /* 0x0000003e00007c02 */ /* 0x000fe20008000f00 */
[----:B------:R-:W-:Y:S10]  /*10510*/  ENDCOLLECTIVE ;  /* 0x000000000000791b */ /* 0x000ff40003800000 */
.L_x_322:
[----:B------:R-:W-:Y:S05]  /*10520*/  BSYNC B1 ;  /* 0x0000000000017941 */ /* 0x000fea0003800000 */
.L_x_321:
[----:B------:R-:W-:Y:S05]  /*10530*/  BRA `(.L_x_323) ;  /* 0xfffffff0000c7947 */ /* 0x000fea000383ffff */
.L_x_305:
[----:B0-----:R0:W2:Y:S02]  /*10540*/  SYNCS.PHASECHK.TRANS64.TRYWAIT P0, [R5+URZ+0x20], R2 ;  /* 0x00002002050075a7 */ /* 0x0010a4000800017f */
[----:B--2---:R-:W-:Y:S05]  /*10550*/  @!P0 NANOSLEEP.SYNCS 0x989680 ;  /* 0x009896800000895d */ /* 0x004fea0003900000 */
[----:B------:R-:W2:Y:S02]  /*10560*/  @!P0 SYNCS.PHASECHK.TRANS64 P0, [R5+URZ+0x20], R2 ;  /* 0x00002002050085a7 */ /* 0x000ea4000800007f */
[----:B--2---:R-:W-:Y:S05]  /*10570*/  @!P0 BRA `(.L_x_305) ;  /* 0xfffffffc00f08947 */ /* 0x004fea000383ffff */
[----:B------:R-:W-:Y:S05]  /*10580*/  BRA `(.L_x_324) ;  /* 0xfffffff000487947 */ /* 0x000fea000383ffff */
.L_x_313:
[----:B------:R-:W-:Y:S01]  /*10590*/  BSSY B0, `(.L_x_325) ;  /* 0x0000006000007945 */ /* 0x000fe20003800000 */
[----:B------:R-:W-:-:S07]  /*105a0*/  IMAD.MOV.U32 R0, RZ, RZ, -0x1 ;  /* 0xffffffffff007424 */ /* 0x000fce00078e00ff */
[----:B------:R-:W-:Y:S05]  /*105b0*/  WARPSYNC.COLLECTIVE R0, `(.L_x_326) ;  /* 0x00000000000c7348 */ /* 0x000fea0003c00000 */
[----:B------:R-:W-:Y:S02]  /*105c0*/  ELECT P0, UR62, PT ;  /* 0x00000000003e782f */ /* 0x000fe40003800000 */
[----:B------:R-:W-:Y:S01]  /*105d0*/  MOV R0, UR62 ;  /* 0x0000003e00007c02 */ /* 0x000fe20008000f00 */
[----:B------:R-:W-:Y:S10]  /*105e0*/  ENDCOLLECTIVE ;  /* 0x000000000000791b */ /* 0x000ff40003800000 */
.L_x_326:
[----:B------:R-:W-:Y:S05]  /*105f0*/  BSYNC B0 ;  /* 0x0000000000007941 */ /* 0x000fea0003800000 */
.L_x_325:
[----:B------:R-:W-:Y:S05]  /*10600*/  BRA `(.L_x_327) ;  /* 0xfffffff800bc7947 */ /* 0x000fea000383ffff */
.L_x_317:
[----:B0-----:R0:W1:Y:S02]  /*10610*/  SYNCS.PHASECHK.TRANS64.TRYWAIT P0, [R5+URZ], R2 ;  /* 0x00000002050075a7 */ /* 0x001064000800017f */
[----:B-1----:R-:W-:Y:S05]  /*10620*/  @!P0 NANOSLEEP.SYNCS 0x989680 ;  /* 0x009896800000895d */ /* 0x002fea0003900000 */
[----:B------:R-:W1:Y:S02]  /*10630*/  @!P0 SYNCS.PHASECHK.TRANS64 P0, [R5+URZ], R2 ;  /* 0x00000002050085a7 */ /* 0x000e64000800007f */
[----:B-1----:R-:W-:Y:S05]  /*10640*/  @!P0 BRA `(.L_x_317) ;  /* 0xfffffffc00f08947 */ /* 0x002fea000383ffff */
[----:B------:R-:W-:Y:S05]  /*10650*/  BRA `(.L_x_328) ;  /* 0xfffffffc00007947 */ /* 0x000fea000383ffff */
.L_x_318:
[----:B0-----:R0:W1:Y:S02]  /*10660*/  SYNCS.PHASECHK.TRANS64.TRYWAIT P0, [R7+URZ], R4 ;  /* 0x00000004070075a7 */ /* 0x001064000800017f */
[----:B-1----:R-:W-:Y:S05]  /*10670*/  @!P0 NANOSLEEP.SYNCS 0x989680 ;  /* 0x009896800000895d */ /* 0x002fea0003900000 */
[----:B------:R-:W1:Y:S02]  /*10680*/  @!P0 SYNCS.PHASECHK.TRANS64 P0, [R7+URZ], R4 ;  /* 0x00000004070085a7 */ /* 0x000e64000800007f */
[----:B-1----:R-:W-:Y:S05]  /*10690*/  @!P0 BRA `(.L_x_318) ;  /* 0xfffffffc00f08947 */ /* 0x002fea000383ffff */
[----:B------:R-:W-:Y:S05]  /*106a0*/  BRA `(.L_x_329) ;  /* 0xfffffffc00107947 */ /* 0x000fea000383ffff */
.L_x_319:
[----:B0-----:R0:W1:Y:S02]  /*106b0*/  SYNCS.PHASECHK.TRANS64.TRYWAIT P0, [R6+URZ], R5 ;  /* 0x00000005060075a7 */ /* 0x001064000800017f */
[----:B-1----:R-:W-:Y:S05]  /*106c0*/  @!P0 NANOSLEEP.SYNCS 0x989680 ;  /* 0x009896800000895d */ /* 0x002fea0003900000 */
[----:B------:R-:W1:Y:S02]  /*106d0*/  @!P0 SYNCS.PHASECHK.TRANS64 P0, [R6+URZ], R5 ;  /* 0x00000005060085a7 */ /* 0x000e64000800007f */
[----:B-1----:R-:W-:Y:S05]  /*106e0*/  @!P0 BRA `(.L_x_319) ;  /* 0xfffffffc00f08947 */ /* 0x002fea000383ffff */
[----:B------:R-:W-:Y:S05]  /*106f0*/  BRA `(.L_x_330) ;  /* 0xfffffffc00187947 */ /* 0x000fea000383ffff */
.L_x_331:
[----:B------:R-:W-:-:S00]  /*10700*/  BRA `(.L_x_331) ;  /* 0xfffffffc00fc7947 */ /* 0x000fc0000383ffff */
[----:B------:R-:W-:-:S00]  /*10710*/  NOP ;  /* 0x0000000000007918 */ /* 0x000fc00000000000 */
        /* <DEDUP_REMOVED lines=14> */
.L_x_332:


//--------------------- .nv.shared._ZN7cutlass13device_kernelINS_4gemm6kernel13GemmUniversalIN4cute5tupleIJiiiiEEENS1_10collective13CollectiveMmaINS1_37MainloopSm90TmaGmmaWarpSpecializedFP8ILi4ENS5_IJNS4_1CILi2EEENSA_ILi1EEESC_EEENS1_35KernelTmaWarpSpecializedCooperativeEEENS5_IJNSA_ILi128EEENSA_ILi256EEESG_EEENS_12float_e4m3_tENS5_IJlSC_lEEESJ_SK_NS4_8TiledMMAINS4_8MMA_AtomIJNS4_4SM904GMMA31MMA_64x256x32_F32E4M3E4M3_SS_TNILNSO_7ScaleInE1ELSQ_1EEEEEENS4_6LayoutISD_NS5_IJSC_NSA_ILi0EEESU_EEEEENS5_IJNS4_10UnderscoreESX_SX_EEEEENS4_13SM90_TMA_LOADENS4_14ComposedLayoutINS4_7SwizzleILi3ELi4ELi3EEENS4_18smem_ptr_flag_bitsILi8EEENST_INS5_IJNSA_ILi8EEESG_EEENS5_IJSG_SC_EEEEEEEvNS4_8identityENS4_23SM90_TMA_LOAD_MULTICASTES1A_vS1B_EENS_8epilogue10collective6detail29Sm90TmaWarpSpecializedAdapterINS1F_15DefaultEpilogueISJ_SK_SK_NS1E_6thread17LinearCombinationISJ_Li1EffLNS1J_9ScaleType4KindE0ELNS_15FloatRoundStyleE2ESJ_EENS1_15EpilogueDefaultEEEEEvvEEEEvNT_6ParamsE --------------------------
	.section	.nv.shared._ZN7cutlass13device_kernelINS_4gemm6kernel13GemmUniversalIN4cute5tupleIJiiiiEEENS1_10collective13CollectiveMmaINS1_37MainloopSm90TmaGmmaWarpSpecializedFP8ILi4ENS5_IJNS4_1CILi2EEENSA_ILi1EEESC_EEENS1_35KernelTmaWarpSpecializedCooperativeEEENS5_IJNSA_ILi128EEENSA_ILi256EEESG_EEENS_12float_e4m3_tENS5_IJlSC_lEEESJ_SK_NS4_8TiledMMAINS4_8MMA_AtomIJNS4_4SM904GMMA31MMA_64x256x32_F32E4M3E4M3_SS_TNILNSO_7ScaleInE1ELSQ_1EEEEEENS4_6LayoutISD_NS5_IJSC_NSA_ILi0EEESU_EEEEENS5_IJNS4_10UnderscoreESX_SX_EEEEENS4_13SM90_TMA_LOADENS4_14ComposedLayoutINS4_7SwizzleILi3ELi4ELi3EEENS4_18smem_ptr_flag_bitsILi8EEENST_INS5_IJNSA_ILi8EEESG_EEENS5_IJSG_SC_EEEEEEEvNS4_8identityENS4_23SM90_TMA_LOAD_MULTICASTES1A_vS1B_EENS_8epilogue10collective6detail29Sm90TmaWarpSpecializedAdapterINS1F_15DefaultEpilogueISJ_SK_SK_NS1E_6thread17LinearCombinationISJ_Li1EffLNS1J_9ScaleType4KindE0ELNS_15FloatRoundStyleE2ESJ_EENS1_15EpilogueDefaultEEEEEvvEEEEvNT_6ParamsE,"aw",@nobits
	.sectionflags	@""
	.align	16
	.zero		1024


//--------------------- .nv.shared.reserved.0     --------------------------
	.section	.nv.shared.reserved.0,"aw",@nobits
	.weak		__nv_reservedSMEM_offset_0_alias
	.size		__nv_reservedSMEM_offset_0_alias, 0, 0
	.other		__nv_reservedSMEM_offset_0_alias,@"STO_CUDA_RESERVED_SHARED STV_DEFAULT"
__nv_reservedSMEM_offset_0_alias:
	.zero		0


//--------------------- .nv.global                --------------------------
	.section	.nv.global,"aw",@nobits
.nv.global:
	.type		_ZN40_INTERNAL_34c9c50f_4_k_cu_c395c400_210344cute1_E,@object
	.size		_ZN40_INTERNAL_34c9c50f_4_k_cu_c395c400_210344cute1_E,(_ZN40_INTERNAL_34c9c50f_4_k_cu_c395c400_210344cuda3std3__45__cpo6cbeginE - _ZN40_INTERNAL_34c9c50f_4_k_cu_c395c400_210344cute1_E)
_ZN40_INTERNAL_34c9c50f_4_k_cu_c395c400_210344cute1_E:
	.zero		1
	.type		_ZN40_INTERNAL_34c9c50f_4_k_cu_c395c400_210344cuda3std3__45__cpo6cbeginE,@object
	.size		_ZN40_INTERNAL_34c9c50f_4_k_cu_c395c400_210344cuda3std3__45__cpo6cbeginE,(_ZN40_INTERNAL_34c9c50f_4_k_cu_c395c400_210344cuda3std3__48in_placeE - _ZN40_INTERNAL_34c9c50f_4_k_cu_c395c400_210344cuda3std3__45__cpo6cbeginE)
_ZN40_INTERNAL_34c9c50f_4_k_cu_c395c400_210344cuda3std3__45__cpo6cbeginE:
	.zero		1
	.type		_ZN40_INTERNAL_34c9c50f_4_k_cu_c395c400_210344cuda3std3__48in_placeE,@object
	.size		_ZN40_INTERNAL_34c9c50f_4_k_cu_c395c400_210344cuda3std3__48in_placeE,(_ZN40_INTERNAL_34c9c50f_4_k_cu_c395c400_210344cuda3std6ranges3__45__cpo9iter_moveE - _ZN40_INTERNAL_34c9c50f_4_k_cu_c395c400_210344cuda3std3__48in_placeE)
_ZN40_INTERNAL_34c9c50f_4_k_cu_c395c400_210344cuda3std3__48in_placeE:
	.zero		1
	.type		_ZN40_INTERNAL_34c9c50f_4_k_cu_c395c400_210344cuda3std6ranges3__45__cpo9iter_moveE,@object
	.size		_ZN40_INTERNAL_34c9c50f_4_k_cu_c395c400_210344cuda3std6ranges3__45__cpo9iter_moveE,(_ZN40_INTERNAL_34c9c50f_4_k_cu_c395c400_210344cuda3std3__45__cpo5beginE - _ZN40_INTERNAL_34c9c50f_4_k_cu_c395c400_210344cuda3std6ranges3__45__cpo9iter_moveE)
_ZN40_INTERNAL_34c9c50f_4_k_cu_c395c400_210344cuda3std6ranges3__45__cpo9iter_moveE:
	.zero		1
	.type		_ZN40_INTERNAL_34c9c50f_4_k_cu_c395c400_210344cuda3std3__45__cpo5beginE,@object
	.size		_ZN40_INTERNAL_34c9c50f_4_k_cu_c395c400_210344cuda3std3__45__cpo5beginE,(_ZN40_INTERNAL_34c9c50f_4_k_cu_c395c400_210344cuda3std3__442_GLOBAL__N__34c9c50f_4_k_cu_c395c400_210346ignoreE - _ZN40_INTERNAL_34c9c50f_4_k_cu_c395c400_210344cuda3std3__45__cpo5beginE)
_ZN40_INTERNAL_34c9c50f_4_k_cu_c395c400_210344cuda3std3__45__cpo5beginE:
	.zero		1
	.type		_ZN40_INTERNAL_34c9c50f_4_k_cu_c395c400_210344cuda3std3__442_GLOBAL__N__34c9c50f_4_k_cu_c395c400_210346ignoreE,@object
	.size		_ZN40_INTERNAL_34c9c50f_4_k_cu_c395c400_210344cuda3std3__442_GLOBAL__N__34c9c50f_4_k_cu_c395c400_210346ignoreE,(_ZN40_INTERNAL_34c9c50f_4_k_cu_c395c400_210344cute7productE - _ZN40_INTERNAL_34c9c50f_4_k_cu_c395c400_210344cuda3std3__442_GLOBAL__N__34c9c50f_4_k_cu_c395c400_210346ignoreE)
_ZN40_INTERNAL_34c9c50f_4_k_cu_c395c400_210344cuda3std3__442_GLOBAL__N__34c9c50f_4_k_cu_c395c400_210346ignoreE:
	.zero		1
	.type		_ZN40_INTERNAL_34c9c50f_4_k_cu_c395c400_210344cute7productE,@object
	.size		_ZN40_INTERNAL_34c9c50f_4_k_cu_c395c400_210344cute7productE,(_ZN40_INTERNAL_34c9c50f_4_k_cu_c395c400_210344cuda3std3__45__cpo3endE - _ZN40_INTERNAL_34c9c50f_4_k_cu_c395c400_210344cute7productE)
_ZN40_INTERNAL_34c9c50f_4_k_cu_c395c400_210344cute7productE:
	.zero		1
	.type		_ZN40_INTERNAL_34c9c50f_4_k_cu_c395c400_210344cuda3std3__45__cpo3endE,@object
	.size		_ZN40_INTERNAL_34c9c50f_4_k_cu_c395c400_210344cuda3std3__45__cpo3endE,(_ZN40_INTERNAL_34c9c50f_4_k_cu_c395c400_210344cuda3std3__419piecewise_constructE - _ZN40_INTERNAL_34c9c50f_4_k_cu_c395c400_210344cuda3std3__45__cpo3endE)
_ZN40_INTERNAL_34c9c50f_4_k_cu_c395c400_210344cuda3std3__45__cpo3endE:
	.zero		1
	.type		_ZN40_INTERNAL_34c9c50f_4_k_cu_c395c400_210344cuda3std3__419piecewise_constructE,@object
	.size		_ZN40_INTERNAL_34c9c50f_4_k_cu_c395c400_210344cuda3std3__419piecewise_constructE,(_ZN40_INTERNAL_34c9c50f_4_k_cu_c395c400_210344cuda3std3__45__cpo4cendE - _ZN40_INTERNAL_34c9c50f_4_k_cu_c395c400_210344cuda3std3__419piecewise_constructE)
_ZN40_INTERNAL_34c9c50f_4_k_cu_c395c400_210344cuda3std3__419piecewise_constructE:
	.zero		1
	.type		_ZN40_INTERNAL_34c9c50f_4_k_cu_c395c400_210344cuda3std3__45__cpo4cendE,@object
	.size		_ZN40_INTERNAL_34c9c50f_4_k_cu_c395c400_210344cuda3std3__45__cpo4cendE,(_ZN40_INTERNAL_34c9c50f_4_k_cu_c395c400_210344cuda3std6ranges3__45__cpo4swapE - _ZN40_INTERNAL_34c9c50f_4_k_cu_c395c400_210344cuda3std3__45__cpo4cendE)
_ZN40_INTERNAL_34c9c50f_4_k_cu_c395c400_210344cuda3std3__45__cpo4cendE:
	.zero		1
	.type		_ZN40_INTERNAL_34c9c50f_4_k_cu_c395c400_210344cuda3std6ranges3__45__cpo4swapE,@object
	.size		_ZN40_INTERNAL_34c9c50f_4_k_cu_c395c400_210344cuda3std6ranges3__45__cpo4swapE,(.L_7 - _ZN40_INTERNAL_34c9c50f_4_k_cu_c395c400_210344cuda3std6ranges3__45__cpo4swapE)
_ZN40_INTERNAL_34c9c50f_4_k_cu_c395c400_210344cuda3std6ranges3__45__cpo4swapE:
	.zero		1
.L_7:


//--------------------- .nv.constant0._ZN7cutlass13device_kernelINS_4gemm6kernel13GemmUniversalIN4cute5tupleIJiiiiEEENS1_10collective13CollectiveMmaINS1_37MainloopSm90TmaGmmaWarpSpecializedFP8ILi4ENS5_IJNS4_1CILi2EEENSA_ILi1EEESC_EEENS1_35KernelTmaWarpSpecializedCooperativeEEENS5_IJNSA_ILi128EEENSA_ILi256EEESG_EEENS_12float_e4m3_tENS5_IJlSC_lEEESJ_SK_NS4_8TiledMMAINS4_8MMA_AtomIJNS4_4SM904GMMA31MMA_64x256x32_F32E4M3E4M3_SS_TNILNSO_7ScaleInE1ELSQ_1EEEEEENS4_6LayoutISD_NS5_IJSC_NSA_ILi0EEESU_EEEEENS5_IJNS4_10UnderscoreESX_SX_EEEEENS4_13SM90_TMA_LOADENS4_14ComposedLayoutINS4_7SwizzleILi3ELi4ELi3EEENS4_18smem_ptr_flag_bitsILi8EEENST_INS5_IJNSA_ILi8EEESG_EEENS5_IJSG_SC_EEEEEEEvNS4_8identityENS4_23SM90_TMA_LOAD_MULTICASTES1A_vS1B_EENS_8epilogue10collective6detail29Sm90TmaWarpSpecializedAdapterINS1F_15DefaultEpilogueISJ_SK_SK_NS1E_6thread17LinearCombinationISJ_Li1EffLNS1J_9ScaleType4KindE0ELNS_15FloatRoundStyleE2ESJ_EENS1_15EpilogueDefaultEEEEEvvEEEEvNT_6ParamsE --------------------------
	.section	.nv.constant0._ZN7cutlass13device_kernelINS_4gemm6kernel13GemmUniversalIN4cute5tupleIJiiiiEEENS1_10collective13CollectiveMmaINS1_37MainloopSm90TmaGmmaWarpSpecializedFP8ILi4ENS5_IJNS4_1CILi2EEENSA_ILi1EEESC_EEENS1_35KernelTmaWarpSpecializedCooperativeEEENS5_IJNSA_ILi128EEENSA_ILi256EEESG_EEENS_12float_e4m3_tENS5_IJlSC_lEEESJ_SK_NS4_8TiledMMAINS4_8MMA_AtomIJNS4_4SM904GMMA31MMA_64x256x32_F32E4M3E4M3_SS_TNILNSO_7ScaleInE1ELSQ_1EEEEEENS4_6LayoutISD_NS5_IJSC_NSA_ILi0EEESU_EEEEENS5_IJNS4_10UnderscoreESX_SX_EEEEENS4_13SM90_TMA_LOADENS4_14ComposedLayoutINS4_7SwizzleILi3ELi4ELi3EEENS4_18smem_ptr_flag_bitsILi8EEENST_INS5_IJNSA_ILi8EEESG_EEENS5_IJSG_SC_EEEEEEEvNS4_8identityENS4_23SM90_TMA_LOAD_MULTICASTES1A_vS1B_EENS_8epilogue10collective6detail29Sm90TmaWarpSpecializedAdapterINS1F_15DefaultEpilogueISJ_SK_SK_NS1E_6thread17LinearCombinationISJ_Li1EffLNS1J_9ScaleType4KindE0ELNS_15FloatRoundStyleE2ESJ_EENS1_15EpilogueDefaultEEEEEvvEEEEvNT_6ParamsE,"a",@progbits
	.sectionflags	@""
	.align	4
.nv.constant0._ZN7cutlass13device_kernelINS_4gemm6kernel13GemmUniversalIN4cute5tupleIJiiiiEEENS1_10collective13CollectiveMmaINS1_37MainloopSm90TmaGmmaWarpSpecializedFP8ILi4ENS5_IJNS4_1CILi2EEENSA_ILi1EEESC_EEENS1_35KernelTmaWarpSpecializedCooperativeEEENS5_IJNSA_ILi128EEENSA_ILi256EEESG_EEENS_12float_e4m3_tENS5_IJlSC_lEEESJ_SK_NS4_8TiledMMAINS4_8MMA_AtomIJNS4_4SM904GMMA31MMA_64x256x32_F32E4M3E4M3_SS_TNILNSO_7ScaleInE1ELSQ_1EEEEEENS4_6LayoutISD_NS5_IJSC_NSA_ILi0EEESU_EEEEENS5_IJNS4_10UnderscoreESX_SX_EEEEENS4_13SM90_TMA_LOADENS4_14ComposedLayoutINS4_7SwizzleILi3ELi4ELi3EEENS4_18smem_ptr_flag_bitsILi8EEENST_INS5_IJNSA_ILi8EEESG_EEENS5_IJSG_SC_EEEEEEEvNS4_8identityENS4_23SM90_TMA_LOAD_MULTICASTES1A_vS1B_EENS_8epilogue10collective6detail29Sm90TmaWarpSpecializedAdapterINS1F_15DefaultEpilogueISJ_SK_SK_NS1E_6thread17LinearCombinationISJ_Li1EffLNS1J_9ScaleType4KindE0ELNS_15FloatRoundStyleE2ESJ_EENS1_15EpilogueDefaultEEEEEvvEEEEvNT_6ParamsE:
	.zero		1664


//--------------------- SYMBOLS --------------------------

	.type		.nv.reservedSmem.offset0,@object
	.size		.nv.reservedSmem.offset0,0x4
